// auto-generated by cutlass_sweep.gemm — config: {"arch": "sm_100", "cluster_m": 1, "cluster_n": 1, "dtype": "int8", "dtype_b": "int8", "layout": "nt", "stages": 0, "tile_k": 128, "tile_m": 64, "tile_n": 192}
#include "cutlass/cutlass.h"
#include "cutlass/gemm/collective/collective_builder.hpp"
#include "cutlass/gemm/device/gemm_universal_adapter.h"
#include "cutlass/gemm/kernel/gemm_universal.hpp"
#include "cutlass/epilogue/collective/collective_builder.hpp"

using ElemA = int8_t;
using ElemB = int8_t;
using ElemCD = int8_t;
using Acc  = int32_t;
using TileShape    = cute::Shape<cute::_64, cute::_192, cute::_128>;
using ClusterShape = cute::Shape<cute::_1, cute::_1, cute::_1>;

using CollectiveEpilogue = typename cutlass::epilogue::collective::CollectiveBuilder<
    cutlass::arch::Sm100, cutlass::arch::OpClassTensorOp,
    TileShape, ClusterShape,
    cutlass::epilogue::collective::EpilogueTileAuto,
    Acc, Acc,
    ElemCD, cutlass::layout::RowMajor, 128 / cutlass::sizeof_bits<ElemCD>::value,
    ElemCD, cutlass::layout::RowMajor, 128 / cutlass::sizeof_bits<ElemCD>::value,
    cutlass::epilogue::collective::EpilogueScheduleAuto
  >::CollectiveOp;

using CollectiveMainloop = typename cutlass::gemm::collective::CollectiveBuilder<
    cutlass::arch::Sm100, cutlass::arch::OpClassTensorOp,
    ElemA, cutlass::layout::RowMajor, 128 / cutlass::sizeof_bits<ElemA>::value,
    ElemB, cutlass::layout::ColumnMajor, 128 / cutlass::sizeof_bits<ElemB>::value,
    Acc,
    TileShape, ClusterShape,
    cutlass::gemm::collective::StageCountAutoCarveout<static_cast<int>(sizeof(typename CollectiveEpilogue::SharedStorage))>,
    cutlass::gemm::collective::KernelScheduleAuto
  >::CollectiveOp;

using GemmKernel = cutlass::gemm::kernel::GemmUniversal<
    cute::Shape<int,int,int,int>,
    CollectiveMainloop,
    CollectiveEpilogue
>;
using Gemm = cutlass::gemm::device::GemmUniversalAdapter<GemmKernel>;

// Force the device kernel symbol into the cubin without needing a host main.
auto* _anchor = &cutlass::device_kernel<GemmKernel>;


// ===== COMPILED SASS (sm_100a) =====

	.target	sm_100a

	.elftype	@"ET_EXEC"


//--------------------- .note.nv.tkinfo           --------------------------
	.section	.note.nv.tkinfo,"",@"SHT_NOTE"
	.sectionflags	@"SHF_NOTE_NV_TKINFO"
	.tkinfo
        /*0018*/ 	.word	0x00000002
        /*0030*/ 	.string	""
        /*0030*/ 	.string	"ptxas"
        /*0030*/ 	.string	"Cuda compilation tools, release 13.0, V13.0.88"
        /*0030*/ 	.string	"Build cuda_13.0.r13.0/compiler.36424714_0"
        /*0030*/ 	.string	"-arch sm_100a -m 64 "



//--------------------- .note.nv.cuinfo           --------------------------
	.section	.note.nv.cuinfo,"",@"SHT_NOTE"
	.sectionflags	@"SHF_NOTE_NV_CUINFO"
        /*0018*/ 	.short	0x0002
        /*001a*/ 	.short	0x0064
        /*001c*/ 	.short	0x0082
	.zero		2


//--------------------- .nv.info                  --------------------------
	.section	.nv.info,"",@"SHT_CUDA_INFO"
	.align	4


	//----- nvinfo : EIATTR_REGCOUNT
	.align		4
        /*0000*/ 	.byte	0x04, 0x2f
        /*0002*/ 	.short	(.L_20 - .L_19)
	.align		4
.L_19:
        /*0004*/ 	.word	index@(_ZN7cutlass13device_kernelINS_4gemm6kernel13GemmUniversalIN4cute5tupleIJiiiiEEENS1_10collective13CollectiveMmaINS1_35MainloopSm100TmaUmmaWarpSpecializedILi6ELi2ELi4ENS5_IJNS4_1CILi1EEESB_SB_EEEEENS5_IJNSA_ILi64EEENSA_ILi192EEENSA_ILi128EEEEEEaNS5_IJlSB_lEEEaSI_NS4_8TiledMMAINS4_8MMA_AtomIJNS4_15SM100_MMA_S8_SSIaaiLi64ELi192ELNS4_4UMMA5MajorE0ELSN_0ELNSM_8SaturateE0EEEEEENS4_6LayoutISC_NS5_IJNSA_ILi0EEESS_SS_EEEEENS5_IJNS4_10UnderscoreESV_SV_EEEEENS4_13SM90_TMA_LOADENS4_14ComposedLayoutINS4_7SwizzleILi3ELi4ELi3EEENS4_18smem_ptr_flag_bitsILi8EEENSR_INS5_IJNSA_ILi8EEESG_EEENS5_IJSG_SB_EEEEEEEvNS4_8identityESY_S18_vS19_EENS_8epilogue10collective18CollectiveEpilogueINS1B_23Sm100TmaWarpSpecializedILi3ELi2ELi32ELb0ELb0EEEJSH_NS5_IJNSR_ISE_SB_EES1G_EEEaSI_aSI_NS1B_6fusion15FusionCallbacksIS1F_NS1I_17LinearCombinationIaiaiLNS_15FloatRoundStyleE2EEESH_S1H_JEEENS4_5SM1004TMEM4LOAD26SM100_TMEM_LOAD_16dp32b32xESY_NSZ_INS10_ILi2ELi4ELi3EEES13_NSR_INS5_IJS14_SE_EEENS5_IJSE_SB_EEEEEEENS4_39AutoVectorizingCopyWithAssumedAlignmentILi128EEENS4_14SM90_TMA_STOREES1W_S1Y_S1Y_EEEvvEEEEvNT_6ParamsE)
        /*0008*/ 	.word	0x00000077


	//----- nvinfo : EIATTR_FRAME_SIZE
	.align		4
.L_20:
        /*000c*/ 	.byte	0x04, 0x11
        /*000e*/ 	.short	(.L_22 - .L_21)
	.align		4
.L_21:
        /*0010*/ 	.word	index@($__internal_2_$__cuda_sm10x_tcgen05_guardrail_trap_unallocated_columns_being_dealloced)
        /*0014*/ 	.word	0x00000000


	//----- nvinfo : EIATTR_FRAME_SIZE
	.align		4
.L_22:
        /*0018*/ 	.byte	0x04, 0x11
        /*001a*/ 	.short	(.L_24 - .L_23)
	.align		4
.L_23:
        /*001c*/ 	.word	index@($__internal_1_$__cuda_sm10x_tcgen05_guardrail_trap_phase_invalid_during_alloc)
        /*0020*/ 	.word	0x00000000


	//----- nvinfo : EIATTR_FRAME_SIZE
	.align		4
.L_24:
        /*0024*/ 	.byte	0x04, 0x11
        /*0026*/ 	.short	(.L_26 - .L_25)
	.align		4
.L_25:
        /*0028*/ 	.word	index@($__internal_0_$__cuda_sm10x_tcgen05_guardrail_trap_col_being_dealloced_not_returned_by_alloc)
        /*002c*/ 	.word	0x00000000


	//----- nvinfo : EIATTR_FRAME_SIZE
	.align		4
.L_26:
        /*0030*/ 	.byte	0x04, 0x11
        /*0032*/ 	.short	(.L_28 - .L_27)
	.align		4
.L_27:
        /*0034*/ 	.word	index@(_ZN7cutlass13device_kernelINS_4gemm6kernel13GemmUniversalIN4cute5tupleIJiiiiEEENS1_10collective13CollectiveMmaINS1_35MainloopSm100TmaUmmaWarpSpecializedILi6ELi2ELi4ENS5_IJNS4_1CILi1EEESB_SB_EEEEENS5_IJNSA_ILi64EEENSA_ILi192EEENSA_ILi128EEEEEEaNS5_IJlSB_lEEEaSI_NS4_8TiledMMAINS4_8MMA_AtomIJNS4_15SM100_MMA_S8_SSIaaiLi64ELi192ELNS4_4UMMA5MajorE0ELSN_0ELNSM_8SaturateE0EEEEEENS4_6LayoutISC_NS5_IJNSA_ILi0EEESS_SS_EEEEENS5_IJNS4_10UnderscoreESV_SV_EEEEENS4_13SM90_TMA_LOADENS4_14ComposedLayoutINS4_7SwizzleILi3ELi4ELi3EEENS4_18smem_ptr_flag_bitsILi8EEENSR_INS5_IJNSA_ILi8EEESG_EEENS5_IJSG_SB_EEEEEEEvNS4_8identityESY_S18_vS19_EENS_8epilogue10collective18CollectiveEpilogueINS1B_23Sm100TmaWarpSpecializedILi3ELi2ELi32ELb0ELb0EEEJSH_NS5_IJNSR_ISE_SB_EES1G_EEEaSI_aSI_NS1B_6fusion15FusionCallbacksIS1F_NS1I_17LinearCombinationIaiaiLNS_15FloatRoundStyleE2EEESH_S1H_JEEENS4_5SM1004TMEM4LOAD26SM100_TMEM_LOAD_16dp32b32xESY_NSZ_INS10_ILi2ELi4ELi3EEES13_NSR_INS5_IJS14_SE_EEENS5_IJSE_SB_EEEEEEENS4_39AutoVectorizingCopyWithAssumedAlignmentILi128EEENS4_14SM90_TMA_STOREES1W_S1Y_S1Y_EEEvvEEEEvNT_6ParamsE)
        /*0038*/ 	.word	0x00000000


	//----- nvinfo : EIATTR_MIN_STACK_SIZE
	.align		4
.L_28:
        /*003c*/ 	.byte	0x04, 0x12
        /*003e*/ 	.short	(.L_30 - .L_29)
	.align		4
.L_29:
        /*0040*/ 	.word	index@(_ZN7cutlass13device_kernelINS_4gemm6kernel13GemmUniversalIN4cute5tupleIJiiiiEEENS1_10collective13CollectiveMmaINS1_35MainloopSm100TmaUmmaWarpSpecializedILi6ELi2ELi4ENS5_IJNS4_1CILi1EEESB_SB_EEEEENS5_IJNSA_ILi64EEENSA_ILi192EEENSA_ILi128EEEEEEaNS5_IJlSB_lEEEaSI_NS4_8TiledMMAINS4_8MMA_AtomIJNS4_15SM100_MMA_S8_SSIaaiLi64ELi192ELNS4_4UMMA5MajorE0ELSN_0ELNSM_8SaturateE0EEEEEENS4_6LayoutISC_NS5_IJNSA_ILi0EEESS_SS_EEEEENS5_IJNS4_10UnderscoreESV_SV_EEEEENS4_13SM90_TMA_LOADENS4_14ComposedLayoutINS4_7SwizzleILi3ELi4ELi3EEENS4_18smem_ptr_flag_bitsILi8EEENSR_INS5_IJNSA_ILi8EEESG_EEENS5_IJSG_SB_EEEEEEEvNS4_8identityESY_S18_vS19_EENS_8epilogue10collective18CollectiveEpilogueINS1B_23Sm100TmaWarpSpecializedILi3ELi2ELi32ELb0ELb0EEEJSH_NS5_IJNSR_ISE_SB_EES1G_EEEaSI_aSI_NS1B_6fusion15FusionCallbacksIS1F_NS1I_17LinearCombinationIaiaiLNS_15FloatRoundStyleE2EEESH_S1H_JEEENS4_5SM1004TMEM4LOAD26SM100_TMEM_LOAD_16dp32b32xESY_NSZ_INS10_ILi2ELi4ELi3EEES13_NSR_INS5_IJS14_SE_EEENS5_IJSE_SB_EEEEEEENS4_39AutoVectorizingCopyWithAssumedAlignmentILi128EEENS4_14SM90_TMA_STOREES1W_S1Y_S1Y_EEEvvEEEEvNT_6ParamsE)
        /*0044*/ 	.word	0x00000000
.L_30:


//--------------------- .nv.compat                --------------------------
	.section	.nv.compat,"",@"SHT_CUDA_COMPAT_INFO"
	.align	4
        /*0000*/ 	.byte	0x02, 0x09, 0x01, 0x00, 0x02, 0x02, 0x03, 0x00, 0x02, 0x05, 0x06, 0x00, 0x03, 0x07, 0x01, 0x01
        /*0010*/ 	.byte	0x02, 0x03, 0x01, 0x00, 0x02, 0x06, 0x01, 0x00, 0x04, 0x0b, 0x08, 0x00, 0x01, 0x00, 0x00, 0x00
        /*0020*/ 	.byte	0x00, 0x00, 0x00, 0x00


//--------------------- .nv.info._ZN7cutlass13device_kernelINS_4gemm6kernel13GemmUniversalIN4cute5tupleIJiiiiEEENS1_10collective13CollectiveMmaINS1_35MainloopSm100TmaUmmaWarpSpecializedILi6ELi2ELi4ENS5_IJNS4_1CILi1EEESB_SB_EEEEENS5_IJNSA_ILi64EEENSA_ILi192EEENSA_ILi128EEEEEEaNS5_IJlSB_lEEEaSI_NS4_8TiledMMAINS4_8MMA_AtomIJNS4_15SM100_MMA_S8_SSIaaiLi64ELi192ELNS4_4UMMA5MajorE0ELSN_0ELNSM_8SaturateE0EEEEEENS4_6LayoutISC_NS5_IJNSA_ILi0EEESS_SS_EEEEENS5_IJNS4_10UnderscoreESV_SV_EEEEENS4_13SM90_TMA_LOADENS4_14ComposedLayoutINS4_7SwizzleILi3ELi4ELi3EEENS4_18smem_ptr_flag_bitsILi8EEENSR_INS5_IJNSA_ILi8EEESG_EEENS5_IJSG_SB_EEEEEEEvNS4_8identityESY_S18_vS19_EENS_8epilogue10collective18CollectiveEpilogueINS1B_23Sm100TmaWarpSpecializedILi3ELi2ELi32ELb0ELb0EEEJSH_NS5_IJNSR_ISE_SB_EES1G_EEEaSI_aSI_NS1B_6fusion15FusionCallbacksIS1F_NS1I_17LinearCombinationIaiaiLNS_15FloatRoundStyleE2EEESH_S1H_JEEENS4_5SM1004TMEM4LOAD26SM100_TMEM_LOAD_16dp32b32xESY_NSZ_INS10_ILi2ELi4ELi3EEES13_NSR_INS5_IJS14_SE_EEENS5_IJSE_SB_EEEEEEENS4_39AutoVectorizingCopyWithAssumedAlignmentILi128EEENS4_14SM90_TMA_STOREES1W_S1Y_S1Y_EEEvvEEEEvNT_6ParamsE --------------------------
	.section	.nv.info._ZN7cutlass13device_kernelINS_4gemm6kernel13GemmUniversalIN4cute5tupleIJiiiiEEENS1_10collective13CollectiveMmaINS1_35MainloopSm100TmaUmmaWarpSpecializedILi6ELi2ELi4ENS5_IJNS4_1CILi1EEESB_SB_EEEEENS5_IJNSA_ILi64EEENSA_ILi192EEENSA_ILi128EEEEEEaNS5_IJlSB_lEEEaSI_NS4_8TiledMMAINS4_8MMA_AtomIJNS4_15SM100_MMA_S8_SSIaaiLi64ELi192ELNS4_4UMMA5MajorE0ELSN_0ELNSM_8SaturateE0EEEEEENS4_6LayoutISC_NS5_IJNSA_ILi0EEESS_SS_EEEEENS5_IJNS4_10UnderscoreESV_SV_EEEEENS4_13SM90_TMA_LOADENS4_14ComposedLayoutINS4_7SwizzleILi3ELi4ELi3EEENS4_18smem_ptr_flag_bitsILi8EEENSR_INS5_IJNSA_ILi8EEESG_EEENS5_IJSG_SB_EEEEEEEvNS4_8identityESY_S18_vS19_EENS_8epilogue10collective18CollectiveEpilogueINS1B_23Sm100TmaWarpSpecializedILi3ELi2ELi32ELb0ELb0EEEJSH_NS5_IJNSR_ISE_SB_EES1G_EEEaSI_aSI_NS1B_6fusion15FusionCallbacksIS1F_NS1I_17LinearCombinationIaiaiLNS_15FloatRoundStyleE2EEESH_S1H_JEEENS4_5SM1004TMEM4LOAD26SM100_TMEM_LOAD_16dp32b32xESY_NSZ_INS10_ILi2ELi4ELi3EEES13_NSR_INS5_IJS14_SE_EEENS5_IJSE_SB_EEEEEEENS4_39AutoVectorizingCopyWithAssumedAlignmentILi128EEENS4_14SM90_TMA_STOREES1W_S1Y_S1Y_EEEvvEEEEvNT_6ParamsE,"",@"SHT_CUDA_INFO"
	.sectionflags	@""
	.align	4


	//----- nvinfo : EIATTR_CUDA_API_VERSION
	.align		4
        /*0000*/ 	.byte	0x04, 0x37
        /*0002*/ 	.short	(.L_32 - .L_31)
.L_31:
        /*0004*/ 	.word	0x00000082


	//----- nvinfo : EIATTR_KPARAM_INFO
	.align		4
.L_32:
        /*0008*/ 	.byte	0x04, 0x17
        /*000a*/ 	.short	(.L_34 - .L_33)
.L_33:
        /*000c*/ 	.word	0x00000000
        /*0010*/ 	.short	0x0000
        /*0012*/ 	.short	0x0000
        /*0014*/ 	.byte	0x00, 0xf0, 0x01, 0x20


	//----- nvinfo : EIATTR_AT_ENTRY_FRAGMENTS
	.align		4
.L_34:
        /*0018*/ 	.byte	0x04, 0x4f
        /*001a*/ 	.short	(.L_36 - .L_35)


	//   ....[0]....
.L_35:
        /*001c*/ 	.word	0x00000006


	//----- nvinfo : EIATTR_RESERVED_SMEM_USED
	.align		4
.L_36:
        /*0020*/ 	.byte	0x01, 0x41
	.zero		2


	//----- nvinfo : EIATTR_SPARSE_MMA_MASK
	.align		4
        /*0024*/ 	.byte	0x03, 0x50
        /*0026*/ 	.short	0x0000


	//----- nvinfo : EIATTR_TCGEN05_1CTA_USED
	.align		4
        /*0028*/ 	.byte	0x01, 0x51
	.zero		2


	//----- nvinfo : EIATTR_MAXREG_COUNT
	.align		4
        /*002c*/ 	.byte	0x03, 0x1b
        /*002e*/ 	.short	0x00ff


	//----- nvinfo : EIATTR_NUM_BARRIERS
	.align		4
        /*0030*/ 	.byte	0x02, 0x4c
        /*0032*/ 	.byte	0x07
	.zero		1


	//----- nvinfo : EIATTR_EXTERNS
	.align		4
        /*0034*/ 	.byte	0x04, 0x0f
        /*0036*/ 	.short	(.L_38 - .L_37)


	//   ....[0]....
	.align		4
.L_37:
        /*0038*/ 	.word	index@(__assertfail)


	//----- nvinfo : EIATTR_MERCURY_ISA_VERSION
	.align		4
.L_38:
        /*003c*/ 	.byte	0x03, 0x5f
        /*003e*/ 	.short	0x0101


	//----- nvinfo : EIATTR_INT_WARP_WIDE_INSTR_OFFSETS
	.align		4
        /*0040*/ 	.byte	0x04, 0x31
        /*0042*/ 	.short	(.L_40 - .L_39)


	//   ....[0]....
.L_39:
        /*0044*/ 	.word	0x00001e00


	//   ....[1]....
        /*0048*/ 	.word	0x000039c0


	//   ....[2]....
        /*004c*/ 	.word	0x000039e0


	//   ....[3]....
        /*0050*/ 	.word	0x00003a10


	//   ....[4]....
        /*0054*/ 	.word	0x00004340


	//   ....[5]....
        /*0058*/ 	.word	0x000043b0


	//   ....[6]....
        /*005c*/ 	.word	0x000044b0


	//   ....[7]....
        /*0060*/ 	.word	0x00004540


	//   ....[8]....
        /*0064*/ 	.word	0x00004720


	//   ....[9]....
        /*0068*/ 	.word	0x00004880


	//----- nvinfo : EIATTR_COOP_GROUP_MASK_REGIDS
	.align		4
.L_40:
        /*006c*/ 	.byte	0x04, 0x29
        /*006e*/ 	.short	(.L_42 - .L_41)


	//   ....[0]....
.L_41:
        /*0070*/ 	.word	0xffffffff


	//   ....[1]....
        /*0074*/ 	.word	0xffffffff


	//   ....[2]....
        /*0078*/ 	.word	0xffffffff


	//   ....[3]....
        /*007c*/ 	.word	0xffffffff


	//   ....[4]....
        /*0080*/ 	.word	0xffffffff


	//   ....[5]....
        /*0084*/ 	.word	0xffffffff


	//   ....[6]....
        /*0088*/ 	.word	0xffffffff


	//   ....[7]....
        /*008c*/ 	.word	0xffffffff


	//   ....[8]....
        /*0090*/ 	.word	0xffffffff


	//   ....[9]....
        /*0094*/ 	.word	0xffffffff


	//   ....[10]....
        /*0098*/ 	.word	0xffffffff


	//   ....[11]....
        /*009c*/ 	.word	0xffffffff


	//   ....[12]....
        /*00a0*/ 	.word	0xffffffff


	//----- nvinfo : EIATTR_COOP_GROUP_INSTR_OFFSETS
	.align		4
.L_42:
        /*00a4*/ 	.byte	0x04, 0x28
        /*00a6*/ 	.short	(.L_44 - .L_43)


	//   ....[0]....
.L_43:
        /*00a8*/ 	.word	0x00000090


	//   ....[1]....
        /*00ac*/ 	.word	0x000004d0


	//   ....[2]....
        /*00b0*/ 	.word	0x00000680


	//   ....[3]....
        /*00b4*/ 	.word	0x00000800


	//   ....[4]....
        /*00b8*/ 	.word	0x00000900


	//   ....[5]....
        /*00bc*/ 	.word	0x00000a70


	//   ....[6]....
        /*00c0*/ 	.word	0x00000c10


	//   ....[7]....
        /*00c4*/ 	.word	0x00001ce0


	//   ....[8]....
        /*00c8*/ 	.word	0x00002be0


	//   ....[9]....
        /*00cc*/ 	.word	0x00002df0


	//   ....[10]....
        /*00d0*/ 	.word	0x00002e20


	//   ....[11]....
        /*00d4*/ 	.word	0x000038a0


	//   ....[12]....
        /*00d8*/ 	.word	0x00003ad0


	//----- nvinfo : EIATTR_VRC_CTA_INIT_COUNT
	.align		4
.L_44:
        /*00dc*/ 	.byte	0x02, 0x4a
        /*00de*/ 	.byte	0x80
	.zero		1


	//----- nvinfo : EIATTR_SYSCALL_OFFSETS
	.align		4
        /*00e0*/ 	.byte	0x04, 0x46
        /*00e2*/ 	.short	(.L_46 - .L_45)


	//   ....[0]....
.L_45:
        /*00e4*/ 	.word	0x000052f0


	//   ....[1]....
        /*00e8*/ 	.word	0x00005410


	//   ....[2]....
        /*00ec*/ 	.word	0x00005bf0


	//   ....[3]....
        /*00f0*/ 	.word	0x00006a10


	//   ....[4]....
        /*00f4*/ 	.word	0x00007830


	//----- nvinfo : EIATTR_MBARRIER_INSTR_OFFSETS
	.align		4
.L_46:
        /*00f8*/ 	.byte	0x04, 0x39
        /*00fa*/ 	.short	(.L_48 - .L_47)


	//   ....[0]....
.L_47:
        /*00fc*/ 	.word	0x000005b0
        /*0100*/ 	.word	0x000000ff
        /*0104*/ 	.word	0x00000000
        /*0108*/ 	.short	0x0100
        /*010a*/ 	.byte	0x05
	.zero		1


	//   ....[1]....
        /*010c*/ 	.word	0x000005c0
        /*0110*/ 	.word	0x000000ff
        /*0114*/ 	.word	0x00000030
        /*0118*/ 	.short	0x0100
        /*011a*/ 	.byte	0x05
	.zero		1


	//   ....[2]....
        /*011c*/ 	.word	0x000005d0
        /*0120*/ 	.word	0x000000ff
        /*0124*/ 	.word	0x00000008
        /*0128*/ 	.short	0x0100
        /*012a*/ 	.byte	0x05
	.zero		1


	//   ....[3]....
        /*012c*/ 	.word	0x000005e0
        /*0130*/ 	.word	0x000000ff
        /*0134*/ 	.word	0x00000038
        /*0138*/ 	.short	0x0100
        /*013a*/ 	.byte	0x05
	.zero		1


	//   ....[4]....
        /*013c*/ 	.word	0x000005f0
        /*0140*/ 	.word	0x000000ff
        /*0144*/ 	.word	0x00000010
        /*0148*/ 	.short	0x0100
        /*014a*/ 	.byte	0x05
	.zero		1


	//   ....[5]....
        /*014c*/ 	.word	0x00000600
        /*0150*/ 	.word	0x000000ff
        /*0154*/ 	.word	0x00000040
        /*0158*/ 	.short	0x0100
        /*015a*/ 	.byte	0x05
	.zero		1


	//   ....[6]....
        /*015c*/ 	.word	0x00000610
        /*0160*/ 	.word	0x000000ff
        /*0164*/ 	.word	0x00000018
        /*0168*/ 	.short	0x0100
        /*016a*/ 	.byte	0x05
	.zero		1


	//   ....[7]....
        /*016c*/ 	.word	0x00000620
        /*0170*/ 	.word	0x000000ff
        /*0174*/ 	.word	0x00000048
        /*0178*/ 	.short	0x0100
        /*017a*/ 	.byte	0x05
	.zero		1


	//   ....[8]....
        /*017c*/ 	.word	0x00000630
        /*0180*/ 	.word	0x000000ff
        /*0184*/ 	.word	0x00000020
        /*0188*/ 	.short	0x0100
        /*018a*/ 	.byte	0x05
	.zero		1


	//   ....[9]....
        /*018c*/ 	.word	0x00000640
        /*0190*/ 	.word	0x000000ff
        /*0194*/ 	.word	0x00000050
        /*0198*/ 	.short	0x0100
        /*019a*/ 	.byte	0x05
	.zero		1


	//   ....[10]....
        /*019c*/ 	.word	0x00000650
        /*01a0*/ 	.word	0x000000ff
        /*01a4*/ 	.word	0x00000028
        /*01a8*/ 	.short	0x0100
        /*01aa*/ 	.byte	0x05
	.zero		1


	//   ....[11]....
        /*01ac*/ 	.word	0x00000660
        /*01b0*/ 	.word	0x000000ff
        /*01b4*/ 	.word	0x00000058
        /*01b8*/ 	.short	0x0100
        /*01ba*/ 	.byte	0x05
	.zero		1


	//   ....[12]....
        /*01bc*/ 	.word	0x00000790
        /*01c0*/ 	.word	0x000000ff
        /*01c4*/ 	.word	0x00000060
        /*01c8*/ 	.short	0x0100
        /*01ca*/ 	.byte	0x07
	.zero		1


	//   ....[13]....
        /*01cc*/ 	.word	0x000007a0
        /*01d0*/ 	.word	0x000000ff
        /*01d4*/ 	.word	0x00000078
        /*01d8*/ 	.short	0x0100
        /*01da*/ 	.byte	0x07
	.zero		1


	//   ....[14]....
        /*01dc*/ 	.word	0x000007b0
        /*01e0*/ 	.word	0x000000ff
        /*01e4*/ 	.word	0x00000068
        /*01e8*/ 	.short	0x0100
        /*01ea*/ 	.byte	0x07
	.zero		1


	//   ....[15]....
        /*01ec*/ 	.word	0x000007c0
        /*01f0*/ 	.word	0x000000ff
        /*01f4*/ 	.word	0x00000080
        /*01f8*/ 	.short	0x0100
        /*01fa*/ 	.byte	0x07
	.zero		1


	//   ....[16]....
        /*01fc*/ 	.word	0x000007d0
        /*0200*/ 	.word	0x000000ff
        /*0204*/ 	.word	0x00000070
        /*0208*/ 	.short	0x0100
        /*020a*/ 	.byte	0x07
	.zero		1


	//   ....[17]....
        /*020c*/ 	.word	0x000007e0
        /*0210*/ 	.word	0x000000ff
        /*0214*/ 	.word	0x00000088
        /*0218*/ 	.short	0x0100
        /*021a*/ 	.byte	0x07
	.zero		1


	//   ....[18]....
        /*021c*/ 	.word	0x000008d0
        /*0220*/ 	.word	0x000000ff
        /*0224*/ 	.word	0x00000090
        /*0228*/ 	.short	0x0100
        /*022a*/ 	.byte	0x05
	.zero		1


	//   ....[19]....
        /*022c*/ 	.word	0x000008e0
        /*0230*/ 	.word	0x000000ff
        /*0234*/ 	.word	0x00000098
        /*0238*/ 	.short	0x0100
        /*023a*/ 	.byte	0x05
	.zero		1


	//   ....[20]....
        /*023c*/ 	.word	0x00000a20
        /*0240*/ 	.word	0x000000ff
        /*0244*/ 	.word	0x000000a0
        /*0248*/ 	.short	0x0100
        /*024a*/ 	.byte	0x05
	.zero		1


	//   ....[21]....
        /*024c*/ 	.word	0x00000a30
        /*0250*/ 	.word	0x000000ff
        /*0254*/ 	.word	0x000000b0
        /*0258*/ 	.short	0x0100
        /*025a*/ 	.byte	0x05
	.zero		1


	//   ....[22]....
        /*025c*/ 	.word	0x00000a40
        /*0260*/ 	.word	0x000000ff
        /*0264*/ 	.word	0x000000a8
        /*0268*/ 	.short	0x0100
        /*026a*/ 	.byte	0x05
	.zero		1


	//   ....[23]....
        /*026c*/ 	.word	0x00000a50
        /*0270*/ 	.word	0x000000ff
        /*0274*/ 	.word	0x000000b8
        /*0278*/ 	.short	0x0100
        /*027a*/ 	.byte	0x05
	.zero		1


	//   ....[24]....
        /*027c*/ 	.word	0x00000b80
        /*0280*/ 	.word	0x000000ff
        /*0284*/ 	.word	0x000000c0
        /*0288*/ 	.short	0x0100
        /*028a*/ 	.byte	0x07
	.zero		1


	//   ....[25]....
        /*028c*/ 	.word	0x00000b90
        /*0290*/ 	.word	0x000000ff
        /*0294*/ 	.word	0x000000e0
        /*0298*/ 	.short	0x0100
        /*029a*/ 	.byte	0x07
	.zero		1


	//   ....[26]....
        /*029c*/ 	.word	0x00000ba0
        /*02a0*/ 	.word	0x000000ff
        /*02a4*/ 	.word	0x000000c8
        /*02a8*/ 	.short	0x0100
        /*02aa*/ 	.byte	0x07
	.zero		1


	//   ....[27]....
        /*02ac*/ 	.word	0x00000bb0
        /*02b0*/ 	.word	0x000000ff
        /*02b4*/ 	.word	0x000000e8
        /*02b8*/ 	.short	0x0100
        /*02ba*/ 	.byte	0x07
	.zero		1


	//   ....[28]....
        /*02bc*/ 	.word	0x00000bc0
        /*02c0*/ 	.word	0x000000ff
        /*02c4*/ 	.word	0x000000d0
        /*02c8*/ 	.short	0x0100
        /*02ca*/ 	.byte	0x07
	.zero		1


	//   ....[29]....
        /*02cc*/ 	.word	0x00000bd0
        /*02d0*/ 	.word	0x000000ff
        /*02d4*/ 	.word	0x000000f0
        /*02d8*/ 	.short	0x0100
        /*02da*/ 	.byte	0x07
	.zero		1


	//   ....[30]....
        /*02dc*/ 	.word	0x00000be0
        /*02e0*/ 	.word	0x000000ff
        /*02e4*/ 	.word	0x000000d8
        /*02e8*/ 	.short	0x0100
        /*02ea*/ 	.byte	0x07
	.zero		1


	//   ....[31]....
        /*02ec*/ 	.word	0x00000bf0
        /*02f0*/ 	.word	0x000000ff
        /*02f4*/ 	.word	0x000000f8
        /*02f8*/ 	.short	0x0100
        /*02fa*/ 	.byte	0x07
	.zero		1


	//   ....[32]....
        /*02fc*/ 	.word	0x00000ce0
        /*0300*/ 	.word	0x000000ff
        /*0304*/ 	.word	0x00000100
        /*0308*/ 	.short	0x0100
        /*030a*/ 	.byte	0x05
	.zero		1


	//   ....[33]....
        /*030c*/ 	.word	0x00000cf0
        /*0310*/ 	.word	0x000000ff
        /*0314*/ 	.word	0x00000110
        /*0318*/ 	.short	0x0100
        /*031a*/ 	.byte	0x05
	.zero		1


	//   ....[34]....
        /*031c*/ 	.word	0x00000d00
        /*0320*/ 	.word	0x000000ff
        /*0324*/ 	.word	0x00000108
        /*0328*/ 	.short	0x0100
        /*032a*/ 	.byte	0x05
	.zero		1


	//   ....[35]....
        /*032c*/ 	.word	0x00000d10
        /*0330*/ 	.word	0x000000ff
        /*0334*/ 	.word	0x00000118
        /*0338*/ 	.short	0x0100
        /*033a*/ 	.byte	0x05
	.zero		1


	//   ....[36]....
        /*033c*/ 	.word	0x000015e0
        /*0340*/ 	.word	0x00000003
        /*0344*/ 	.word	0x00000110
        /*0348*/ 	.short	0x010a
        /*034a*/ 	.byte	0xff
	.zero		1


	//   ....[37]....
        /*034c*/ 	.word	0x00001610
        /*0350*/ 	.word	0x00000003
        /*0354*/ 	.word	0x00000100
        /*0358*/ 	.short	0x0101
        /*035a*/ 	.byte	0xff
	.zero		1


	//   ....[38]....
        /*035c*/ 	.word	0x000016e0
        /*0360*/ 	.word	0x000000ff
        /*0364*/ 	.word	0x00000030
        /*0368*/ 	.short	0x010a
        /*036a*/ 	.byte	0x05
	.zero		1


	//   ....[39]....
        /*036c*/ 	.word	0x00001780
        /*0370*/ 	.word	0x000000ff
        /*0374*/ 	.word	0x00000030
        /*0378*/ 	.short	0x010a
        /*037a*/ 	.byte	0x21
	.zero		1


	//   ....[40]....
        /*037c*/ 	.word	0x000018d0
        /*0380*/ 	.word	0x000000ff
        /*0384*/ 	.word	0x00000030
        /*0388*/ 	.short	0x010a
        /*038a*/ 	.byte	0x08
	.zero		1


	//   ....[41]....
        /*038c*/ 	.word	0x000019e0
        /*0390*/ 	.word	0x000000ff
        /*0394*/ 	.word	0x00000098
        /*0398*/ 	.short	0x0101
        /*039a*/ 	.byte	0x04
	.zero		1


	//   ....[42]....
        /*039c*/ 	.word	0x00001a00
        /*03a0*/ 	.word	0x000000ff
        /*03a4*/ 	.word	0x00000030
        /*03a8*/ 	.short	0x010a
        /*03aa*/ 	.byte	0x05
	.zero		1


	//   ....[43]....
        /*03ac*/ 	.word	0x00001a80
        /*03b0*/ 	.word	0x000000ff
        /*03b4*/ 	.word	0x00000030
        /*03b8*/ 	.short	0x010a
        /*03ba*/ 	.byte	0x11
	.zero		1


	//   ....[44]....
        /*03bc*/ 	.word	0x00001bd0
        /*03c0*/ 	.word	0x000000ff
        /*03c4*/ 	.word	0x00000030
        /*03c8*/ 	.short	0x010a
        /*03ca*/ 	.byte	0x08
	.zero		1


	//   ....[45]....
        /*03cc*/ 	.word	0x00001d10
        /*03d0*/ 	.word	0x00000002
        /*03d4*/ 	.word	0x000000a0
        /*03d8*/ 	.short	0x010a
        /*03da*/ 	.byte	0xff
	.zero		1


	//   ....[46]....
        /*03dc*/ 	.word	0x00001dd0
        /*03e0*/ 	.word	0x00000002
        /*03e4*/ 	.word	0x00000000
        /*03e8*/ 	.short	0x0101
        /*03ea*/ 	.byte	0xff
	.zero		1


	//   ....[47]....
        /*03ec*/ 	.word	0x00002330
        /*03f0*/ 	.word	0x000000ff
        /*03f4*/ 	.word	0x00000000
        /*03f8*/ 	.short	0x010a
        /*03fa*/ 	.byte	0x05
	.zero		1


	//   ....[48]....
        /*03fc*/ 	.word	0x000023c0
        /*0400*/ 	.word	0x000000ff
        /*0404*/ 	.word	0x00000000
        /*0408*/ 	.short	0x010a
        /*040a*/ 	.byte	0x05
	.zero		1


	//   ....[49]....
        /*040c*/ 	.word	0x00002450
        /*0410*/ 	.word	0x000000ff
        /*0414*/ 	.word	0x00000000
        /*0418*/ 	.short	0x010a
        /*041a*/ 	.byte	0x05
	.zero		1


	//   ....[50]....
        /*041c*/ 	.word	0x000024e0
        /*0420*/ 	.word	0x000000ff
        /*0424*/ 	.word	0x00000000
        /*0428*/ 	.short	0x010a
        /*042a*/ 	.byte	0x05
	.zero		1


	//   ....[51]....
        /*042c*/ 	.word	0x00002570
        /*0430*/ 	.word	0x000000ff
        /*0434*/ 	.word	0x00000000
        /*0438*/ 	.short	0x010a
        /*043a*/ 	.byte	0x05
	.zero		1


	//   ....[52]....
        /*043c*/ 	.word	0x00002610
        /*0440*/ 	.word	0x00000000
        /*0444*/ 	.word	0x00000000
        /*0448*/ 	.short	0x010a
        /*044a*/ 	.byte	0xff
	.zero		1


	//   ....[53]....
        /*044c*/ 	.word	0x00002730
        /*0450*/ 	.word	0x00000000
        /*0454*/ 	.word	0x00000100
        /*0458*/ 	.short	0x010a
        /*045a*/ 	.byte	0xff
	.zero		1


	//   ....[54]....
        /*045c*/ 	.word	0x00002790
        /*0460*/ 	.word	0x00000004
        /*0464*/ 	.word	0x00000000
        /*0468*/ 	.short	0x0101
        /*046a*/ 	.byte	0xff
	.zero		1


	//   ....[55]....
        /*046c*/ 	.word	0x000027b0
        /*0470*/ 	.word	0x000000ff
        /*0474*/ 	.word	0x000000b0
        /*0478*/ 	.short	0x010a
        /*047a*/ 	.byte	0x05
	.zero		1


	//   ....[56]....
        /*047c*/ 	.word	0x000028d0
        /*0480*/ 	.word	0x00000000
        /*0484*/ 	.word	0x000000a0
        /*0488*/ 	.short	0x010a
        /*048a*/ 	.byte	0xff
	.zero		1


	//   ....[57]....
        /*048c*/ 	.word	0x000029e0
        /*0490*/ 	.word	0x00000000
        /*0494*/ 	.word	0x00000000
        /*0498*/ 	.short	0x0101
        /*049a*/ 	.byte	0xff
	.zero		1


	//   ....[58]....
        /*049c*/ 	.word	0x00002a70
        /*04a0*/ 	.word	0x000000ff
        /*04a4*/ 	.word	0x000000b0
        /*04a8*/ 	.short	0x0106
        /*04aa*/ 	.byte	0x05
	.zero		1


	//   ....[59]....
        /*04ac*/ 	.word	0x00002a90
        /*04b0*/ 	.word	0x000000ff
        /*04b4*/ 	.word	0x000000b0
        /*04b8*/ 	.short	0x010a
        /*04ba*/ 	.byte	0x05
	.zero		1


	//   ....[60]....
        /*04bc*/ 	.word	0x00002b20
        /*04c0*/ 	.word	0x000000ff
        /*04c4*/ 	.word	0x000000b0
        /*04c8*/ 	.short	0x0106
        /*04ca*/ 	.byte	0x04
	.zero		1


	//   ....[61]....
        /*04cc*/ 	.word	0x00002b60
        /*04d0*/ 	.word	0x00000000
        /*04d4*/ 	.word	0x000000b0
        /*04d8*/ 	.short	0x010a
        /*04da*/ 	.byte	0xff
	.zero		1


	//   ....[62]....
        /*04dc*/ 	.word	0x000030a0
        /*04e0*/ 	.word	0x00000000
        /*04e4*/ 	.word	0x000000a0
        /*04e8*/ 	.short	0x010a
        /*04ea*/ 	.byte	0xff
	.zero		1


	//   ....[63]....
        /*04ec*/ 	.word	0x000031b0
        /*04f0*/ 	.word	0x00000003
        /*04f4*/ 	.word	0x00000000
        /*04f8*/ 	.short	0x0101
        /*04fa*/ 	.byte	0xff
	.zero		1


	//   ....[64]....
        /*04fc*/ 	.word	0x000031c0
        /*0500*/ 	.word	0x000000ff
        /*0504*/ 	.word	0x00000000
        /*0508*/ 	.short	0x010a
        /*050a*/ 	.byte	0x05
	.zero		1


	//   ....[65]....
        /*050c*/ 	.word	0x00003230
        /*0510*/ 	.word	0x000000ff
        /*0514*/ 	.word	0x000000e0
        /*0518*/ 	.short	0x010a
        /*051a*/ 	.byte	0x0e
	.zero		1


	//   ....[66]....
        /*051c*/ 	.word	0x00003300
        /*0520*/ 	.word	0x000000ff
        /*0524*/ 	.word	0x00000000
        /*0528*/ 	.short	0x010a
        /*052a*/ 	.byte	0x07
	.zero		1


	//   ....[67]....
        /*052c*/ 	.word	0x00003430
        /*0530*/ 	.word	0x000000ff
        /*0534*/ 	.word	0x00000000
        /*0538*/ 	.short	0x010a
        /*053a*/ 	.byte	0x13
	.zero		1


	//   ....[68]....
        /*053c*/ 	.word	0x000036d0
        /*0540*/ 	.word	0x000000ff
        /*0544*/ 	.word	0x00000000
        /*0548*/ 	.short	0x010a
        /*054a*/ 	.byte	0x05
	.zero		1


	//   ....[69]....
        /*054c*/ 	.word	0x00003760
        /*0550*/ 	.word	0x000000ff
        /*0554*/ 	.word	0x00000000
        /*0558*/ 	.short	0x010a
        /*055a*/ 	.byte	0x05
	.zero		1


	//   ....[70]....
        /*055c*/ 	.word	0x000037f0
        /*0560*/ 	.word	0x000000ff
        /*0564*/ 	.word	0x00000000
        /*0568*/ 	.short	0x010a
        /*056a*/ 	.byte	0x05
	.zero		1


	//   ....[71]....
        /*056c*/ 	.word	0x00003880
        /*0570*/ 	.word	0x000000ff
        /*0574*/ 	.word	0x00000000
        /*0578*/ 	.short	0x010a
        /*057a*/ 	.byte	0x06
	.zero		1


	//   ....[72]....
        /*057c*/ 	.word	0x00003cf0
        /*0580*/ 	.word	0x00000000
        /*0584*/ 	.word	0x000000a0
        /*0588*/ 	.short	0x010a
        /*058a*/ 	.byte	0xff
	.zero		1


	//   ....[73]....
        /*058c*/ 	.word	0x00003db0
        /*0590*/ 	.word	0x00000000
        /*0594*/ 	.word	0x00000000
        /*0598*/ 	.short	0x0101
        /*059a*/ 	.byte	0xff
	.zero		1


	//   ....[74]....
        /*059c*/ 	.word	0x000040d0
        /*05a0*/ 	.word	0x000000ff
        /*05a4*/ 	.word	0x00000098
        /*05a8*/ 	.short	0x010a
        /*05aa*/ 	.byte	0x07
	.zero		1


	//   ....[75]....
        /*05ac*/ 	.word	0x000042c0
        /*05b0*/ 	.word	0x000000ff
        /*05b4*/ 	.word	0x00000078
        /*05b8*/ 	.short	0x010a
        /*05ba*/ 	.byte	0x07
	.zero		1


	//   ....[76]....
        /*05bc*/ 	.word	0x00004450
        /*05c0*/ 	.word	0x000000ff
        /*05c4*/ 	.word	0x00000060
        /*05c8*/ 	.short	0x010b
        /*05ca*/ 	.byte	0x07
	.zero		1


	//   ....[77]....
        /*05cc*/ 	.word	0x00004460
        /*05d0*/ 	.word	0x000000ff
        /*05d4*/ 	.word	0x00000000
        /*05d8*/ 	.short	0x0101
        /*05da*/ 	.byte	0x08
	.zero		1


	//   ....[78]....
        /*05dc*/ 	.word	0x00004470
        /*05e0*/ 	.word	0x000000ff
        /*05e4*/ 	.word	0x00000080
        /*05e8*/ 	.short	0x010a
        /*05ea*/ 	.byte	0x07
	.zero		1


	//   ....[79]....
        /*05ec*/ 	.word	0x00004610
        /*05f0*/ 	.word	0x000000ff
        /*05f4*/ 	.word	0x00000068
        /*05f8*/ 	.short	0x010b
        /*05fa*/ 	.byte	0x07
	.zero		1


	//   ....[80]....
        /*05fc*/ 	.word	0x00004680
        /*0600*/ 	.word	0x000000ff
        /*0604*/ 	.word	0x00000000
        /*0608*/ 	.short	0x0101
        /*060a*/ 	.byte	0x08
	.zero		1


	//   ....[81]....
        /*060c*/ 	.word	0x000046b0
        /*0610*/ 	.word	0x000000ff
        /*0614*/ 	.word	0x00000088
        /*0618*/ 	.short	0x010a
        /*061a*/ 	.byte	0x07
	.zero		1


	//   ....[82]....
        /*061c*/ 	.word	0x000048c0
        /*0620*/ 	.word	0x000000ff
        /*0624*/ 	.word	0x00000070
        /*0628*/ 	.short	0x010b
        /*062a*/ 	.byte	0x07
	.zero		1


	//   ....[83]....
        /*062c*/ 	.word	0x000048e0
        /*0630*/ 	.word	0x000000ff
        /*0634*/ 	.word	0x00000000
        /*0638*/ 	.short	0x0101
        /*063a*/ 	.byte	0x0d
	.zero		1


	//   ....[84]....
        /*063c*/ 	.word	0x00004910
        /*0640*/ 	.word	0x000000ff
        /*0644*/ 	.word	0x00000078
        /*0648*/ 	.short	0x010a
        /*064a*/ 	.byte	0x07
	.zero		1


	//   ....[85]....
        /*064c*/ 	.word	0x00004930
        /*0650*/ 	.word	0x000000ff
        /*0654*/ 	.word	0x00000080
        /*0658*/ 	.short	0x010a
        /*065a*/ 	.byte	0x07
	.zero		1


	//   ....[86]....
        /*065c*/ 	.word	0x00004970
        /*0660*/ 	.word	0x00000000
        /*0664*/ 	.word	0x00000088
        /*0668*/ 	.short	0x010a
        /*066a*/ 	.byte	0xff
	.zero		1


	//   ....[87]....
        /*066c*/ 	.word	0x00004cc0
        /*0670*/ 	.word	0x00000000
        /*0674*/ 	.word	0x000000a0
        /*0678*/ 	.short	0x010a
        /*067a*/ 	.byte	0xff
	.zero		1


	//   ....[88]....
        /*067c*/ 	.word	0x00004dd0
        /*0680*/ 	.word	0x00000000
        /*0684*/ 	.word	0x00000000
        /*0688*/ 	.short	0x0101
        /*068a*/ 	.byte	0xff
	.zero		1


	//   ....[89]....
        /*068c*/ 	.word	0x00005800
        /*0690*/ 	.word	0x00000004
        /*0694*/ 	.word	0x00000060
        /*0698*/ 	.short	0x010a
        /*069a*/ 	.byte	0xff
	.zero		1


	//   ....[90]....
        /*069c*/ 	.word	0x00005850
        /*06a0*/ 	.word	0x00000069
        /*06a4*/ 	.word	0x000000c0
        /*06a8*/ 	.short	0x010a
        /*06aa*/ 	.byte	0xff
	.zero		1


	//   ....[91]....
        /*06ac*/ 	.word	0x00005930
        /*06b0*/ 	.word	0x00000004
        /*06b4*/ 	.word	0x00000060
        /*06b8*/ 	.short	0x010a
        /*06ba*/ 	.byte	0xff
	.zero		1


	//   ....[92]....
        /*06bc*/ 	.word	0x00005a70
        /*06c0*/ 	.word	0x00000003
        /*06c4*/ 	.word	0x00000000
        /*06c8*/ 	.short	0x0101
        /*06ca*/ 	.byte	0xff
	.zero		1


	//   ....[93]....
        /*06cc*/ 	.word	0x00005ad0
        /*06d0*/ 	.word	0x00000069
        /*06d4*/ 	.word	0x000000c0
        /*06d8*/ 	.short	0x010a
        /*06da*/ 	.byte	0xff
	.zero		1


	//   ....[94]....
        /*06dc*/ 	.word	0x000066b0
        /*06e0*/ 	.word	0x00000004
        /*06e4*/ 	.word	0x00000060
        /*06e8*/ 	.short	0x010a
        /*06ea*/ 	.byte	0xff
	.zero		1


	//   ....[95]....
        /*06ec*/ 	.word	0x00006770
        /*06f0*/ 	.word	0x00000004
        /*06f4*/ 	.word	0x00000060
        /*06f8*/ 	.short	0x010a
        /*06fa*/ 	.byte	0xff
	.zero		1


	//   ....[96]....
        /*06fc*/ 	.word	0x000068b0
        /*0700*/ 	.word	0x00000003
        /*0704*/ 	.word	0x00000000
        /*0708*/ 	.short	0x0101
        /*070a*/ 	.byte	0xff
	.zero		1


	//   ....[97]....
        /*070c*/ 	.word	0x000074d0
        /*0710*/ 	.word	0x00000003
        /*0714*/ 	.word	0x00000060
        /*0718*/ 	.short	0x010a
        /*071a*/ 	.byte	0xff
	.zero		1


	//   ....[98]....
        /*071c*/ 	.word	0x00007590
        /*0720*/ 	.word	0x00000003
        /*0724*/ 	.word	0x00000060
        /*0728*/ 	.short	0x010a
        /*072a*/ 	.byte	0xff
	.zero		1


	//   ....[99]....
        /*072c*/ 	.word	0x000076d0
        /*0730*/ 	.word	0x00000003
        /*0734*/ 	.word	0x00000000
        /*0738*/ 	.short	0x0101
        /*073a*/ 	.byte	0xff
	.zero		1


	//   ....[100]....
        /*073c*/ 	.word	0x00007a90
        /*0740*/ 	.word	0x000000ff
        /*0744*/ 	.word	0x00000000
        /*0748*/ 	.short	0x0101
        /*074a*/ 	.byte	0x05
	.zero		1


	//   ....[101]....
        /*074c*/ 	.word	0x00008440
        /*0750*/ 	.word	0x00000003
        /*0754*/ 	.word	0x00000110
        /*0758*/ 	.short	0x010a
        /*075a*/ 	.byte	0xff
	.zero		1


	//   ....[102]....
        /*075c*/ 	.word	0x000084a0
        /*0760*/ 	.word	0x00000002
        /*0764*/ 	.word	0x00000030
        /*0768*/ 	.short	0x010a
        /*076a*/ 	.byte	0xff
	.zero		1


	//   ....[103]....
        /*076c*/ 	.word	0x00008500
        /*0770*/ 	.word	0x00000002
        /*0774*/ 	.word	0x00000030
        /*0778*/ 	.short	0x010a
        /*077a*/ 	.byte	0xff
	.zero		1


	//   ....[104]....
        /*077c*/ 	.word	0x00008550
        /*0780*/ 	.word	0x00000002
        /*0784*/ 	.word	0x000000a0
        /*0788*/ 	.short	0x010a
        /*078a*/ 	.byte	0xff
	.zero		1


	//   ....[105]....
        /*078c*/ 	.word	0x000085b0
        /*0790*/ 	.word	0x00000000
        /*0794*/ 	.word	0x00000000
        /*0798*/ 	.short	0x010a
        /*079a*/ 	.byte	0xff
	.zero		1


	//   ....[106]....
        /*079c*/ 	.word	0x00008610
        /*07a0*/ 	.word	0x00000000
        /*07a4*/ 	.word	0x00000000
        /*07a8*/ 	.short	0x010a
        /*07aa*/ 	.byte	0xff
	.zero		1


	//   ....[107]....
        /*07ac*/ 	.word	0x00008670
        /*07b0*/ 	.word	0x00000000
        /*07b4*/ 	.word	0x00000000
        /*07b8*/ 	.short	0x010a
        /*07ba*/ 	.byte	0xff
	.zero		1


	//   ....[108]....
        /*07bc*/ 	.word	0x000086d0
        /*07c0*/ 	.word	0x00000000
        /*07c4*/ 	.word	0x00000000
        /*07c8*/ 	.short	0x010a
        /*07ca*/ 	.byte	0xff
	.zero		1


	//   ....[109]....
        /*07cc*/ 	.word	0x00008730
        /*07d0*/ 	.word	0x00000000
        /*07d4*/ 	.word	0x00000000
        /*07d8*/ 	.short	0x010a
        /*07da*/ 	.byte	0xff
	.zero		1


	//   ....[110]....
        /*07dc*/ 	.word	0x00008780
        /*07e0*/ 	.word	0x00000000
        /*07e4*/ 	.word	0x00000100
        /*07e8*/ 	.short	0x010a
        /*07ea*/ 	.byte	0xff
	.zero		1


	//   ....[111]....
        /*07ec*/ 	.word	0x000087e0
        /*07f0*/ 	.word	0x00000000
        /*07f4*/ 	.word	0x000000b0
        /*07f8*/ 	.short	0x010a
        /*07fa*/ 	.byte	0xff
	.zero		1


	//   ....[112]....
        /*07fc*/ 	.word	0x00008830
        /*0800*/ 	.word	0x00000000
        /*0804*/ 	.word	0x000000a0
        /*0808*/ 	.short	0x010a
        /*080a*/ 	.byte	0xff
	.zero		1


	//   ....[113]....
        /*080c*/ 	.word	0x00008890
        /*0810*/ 	.word	0x00000000
        /*0814*/ 	.word	0x000000b0
        /*0818*/ 	.short	0x010a
        /*081a*/ 	.byte	0xff
	.zero		1


	//   ....[114]....
        /*081c*/ 	.word	0x000088e0
        /*0820*/ 	.word	0x00000000
        /*0824*/ 	.word	0x000000a0
        /*0828*/ 	.short	0x010a
        /*082a*/ 	.byte	0xff
	.zero		1


	//   ....[115]....
        /*082c*/ 	.word	0x00008940
        /*0830*/ 	.word	0x00000003
        /*0834*/ 	.word	0x000000e0
        /*0838*/ 	.short	0x010a
        /*083a*/ 	.byte	0xff
	.zero		1


	//   ....[116]....
        /*083c*/ 	.word	0x000089a0
        /*0840*/ 	.word	0x00000000
        /*0844*/ 	.word	0x00000000
        /*0848*/ 	.short	0x010a
        /*084a*/ 	.byte	0xff
	.zero		1


	//   ....[117]....
        /*084c*/ 	.word	0x00008a00
        /*0850*/ 	.word	0x00000000
        /*0854*/ 	.word	0x00000000
        /*0858*/ 	.short	0x010a
        /*085a*/ 	.byte	0xff
	.zero		1


	//   ....[118]....
        /*085c*/ 	.word	0x00008a60
        /*0860*/ 	.word	0x00000000
        /*0864*/ 	.word	0x00000000
        /*0868*/ 	.short	0x010a
        /*086a*/ 	.byte	0xff
	.zero		1


	//   ....[119]....
        /*086c*/ 	.word	0x00008ac0
        /*0870*/ 	.word	0x00000000
        /*0874*/ 	.word	0x00000000
        /*0878*/ 	.short	0x010a
        /*087a*/ 	.byte	0xff
	.zero		1


	//   ....[120]....
        /*087c*/ 	.word	0x00008b20
        /*0880*/ 	.word	0x00000000
        /*0884*/ 	.word	0x00000000
        /*0888*/ 	.short	0x010a
        /*088a*/ 	.byte	0xff
	.zero		1


	//   ....[121]....
        /*088c*/ 	.word	0x00008b70
        /*0890*/ 	.word	0x00000000
        /*0894*/ 	.word	0x000000a0
        /*0898*/ 	.short	0x010a
        /*089a*/ 	.byte	0xff
	.zero		1


	//   ....[122]....
        /*089c*/ 	.word	0x00008bd0
        /*08a0*/ 	.word	0x00000000
        /*08a4*/ 	.word	0x00000098
        /*08a8*/ 	.short	0x010a
        /*08aa*/ 	.byte	0xff
	.zero		1


	//   ....[123]....
        /*08ac*/ 	.word	0x00008c30
        /*08b0*/ 	.word	0x00000003
        /*08b4*/ 	.word	0x00000078
        /*08b8*/ 	.short	0x010a
        /*08ba*/ 	.byte	0xff
	.zero		1


	//   ....[124]....
        /*08bc*/ 	.word	0x00008c90
        /*08c0*/ 	.word	0x00000003
        /*08c4*/ 	.word	0x00000080
        /*08c8*/ 	.short	0x010a
        /*08ca*/ 	.byte	0xff
	.zero		1


	//   ....[125]....
        /*08cc*/ 	.word	0x00008cf0
        /*08d0*/ 	.word	0x00000003
        /*08d4*/ 	.word	0x00000088
        /*08d8*/ 	.short	0x010a
        /*08da*/ 	.byte	0xff
	.zero		1


	//   ....[126]....
        /*08dc*/ 	.word	0x00008d50
        /*08e0*/ 	.word	0x00000000
        /*08e4*/ 	.word	0x00000078
        /*08e8*/ 	.short	0x010a
        /*08ea*/ 	.byte	0xff
	.zero		1


	//   ....[127]....
        /*08ec*/ 	.word	0x00008db0
        /*08f0*/ 	.word	0x00000000
        /*08f4*/ 	.word	0x00000080
        /*08f8*/ 	.short	0x010a
        /*08fa*/ 	.byte	0xff
	.zero		1


	//   ....[128]....
        /*08fc*/ 	.word	0x00008e00
        /*0900*/ 	.word	0x00000000
        /*0904*/ 	.word	0x000000a0
        /*0908*/ 	.short	0x010a
        /*090a*/ 	.byte	0xff
	.zero		1


	//   ....[129]....
        /*090c*/ 	.word	0x00008e50
        /*0910*/ 	.word	0x00000004
        /*0914*/ 	.word	0x00000060
        /*0918*/ 	.short	0x010a
        /*091a*/ 	.byte	0xff
	.zero		1


	//   ....[130]....
        /*091c*/ 	.word	0x00008ea0
        /*0920*/ 	.word	0x00000069
        /*0924*/ 	.word	0x000000c0
        /*0928*/ 	.short	0x010a
        /*092a*/ 	.byte	0xff
	.zero		1


	//   ....[131]....
        /*092c*/ 	.word	0x00008ef0
        /*0930*/ 	.word	0x00000004
        /*0934*/ 	.word	0x00000060
        /*0938*/ 	.short	0x010a
        /*093a*/ 	.byte	0xff
	.zero		1


	//   ....[132]....
        /*093c*/ 	.word	0x00008f40
        /*0940*/ 	.word	0x00000003
        /*0944*/ 	.word	0x00000060
        /*0948*/ 	.short	0x010a
        /*094a*/ 	.byte	0xff
	.zero		1


	//----- nvinfo : EIATTR_NUM_MBARRIERS
	.align		4
.L_48:
        /*094c*/ 	.byte	0x03, 0x38
        /*094e*/ 	.short	0x0024


	//----- nvinfo : EIATTR_EXIT_INSTR_OFFSETS
	.align		4
        /*0950*/ 	.byte	0x04, 0x1c
        /*0952*/ 	.short	(.L_50 - .L_49)


	//   ....[0]....
.L_49:
        /*0954*/ 	.word	0x00002640


	//   ....[1]....
        /*0958*/ 	.word	0x00002b30


	//   ....[2]....
        /*095c*/ 	.word	0x00002b90


	//   ....[3]....
        /*0960*/ 	.word	0x00003ae0


	//   ....[4]....
        /*0964*/ 	.word	0x000049a0


	//   ....[5]....
        /*0968*/ 	.word	0x000049e0


	//   ....[6]....
        /*096c*/ 	.word	0x00008430


	//----- nvinfo : EIATTR_MAX_THREADS
	.align		4
.L_50:
        /*0970*/ 	.byte	0x04, 0x05
        /*0972*/ 	.short	(.L_52 - .L_51)
.L_51:
        /*0974*/ 	.word	0x00000100
        /*0978*/ 	.word	0x00000001
        /*097c*/ 	.word	0x00000001


	//----- nvinfo : EIATTR_CRS_STACK_SIZE
	.align		4
.L_52:
        /*0980*/ 	.byte	0x04, 0x1e
        /*0982*/ 	.short	(.L_54 - .L_53)
.L_53:
        /*0984*/ 	.word	0x00000000


	//----- nvinfo : EIATTR_CBANK_PARAM_SIZE
	.align		4
.L_54:
        /*0988*/ 	.byte	0x03, 0x19
        /*098a*/ 	.short	0x0800


	//----- nvinfo : EIATTR_PARAM_CBANK
	.align		4
        /*098c*/ 	.byte	0x04, 0x0a
        /*098e*/ 	.short	(.L_56 - .L_55)
	.align		4
.L_55:
        /*0990*/ 	.word	index@(.nv.constant0._ZN7cutlass13device_kernelINS_4gemm6kernel13GemmUniversalIN4cute5tupleIJiiiiEEENS1_10collective13CollectiveMmaINS1_35MainloopSm100TmaUmmaWarpSpecializedILi6ELi2ELi4ENS5_IJNS4_1CILi1EEESB_SB_EEEEENS5_IJNSA_ILi64EEENSA_ILi192EEENSA_ILi128EEEEEEaNS5_IJlSB_lEEEaSI_NS4_8TiledMMAINS4_8MMA_AtomIJNS4_15SM100_MMA_S8_SSIaaiLi64ELi192ELNS4_4UMMA5MajorE0ELSN_0ELNSM_8SaturateE0EEEEEENS4_6LayoutISC_NS5_IJNSA_ILi0EEESS_SS_EEEEENS5_IJNS4_10UnderscoreESV_SV_EEEEENS4_13SM90_TMA_LOADENS4_14ComposedLayoutINS4_7SwizzleILi3ELi4ELi3EEENS4_18smem_ptr_flag_bitsILi8EEENSR_INS5_IJNSA_ILi8EEESG_EEENS5_IJSG_SB_EEEEEEEvNS4_8identityESY_S18_vS19_EENS_8epilogue10collective18CollectiveEpilogueINS1B_23Sm100TmaWarpSpecializedILi3ELi2ELi32ELb0ELb0EEEJSH_NS5_IJNSR_ISE_SB_EES1G_EEEaSI_aSI_NS1B_6fusion15FusionCallbacksIS1F_NS1I_17LinearCombinationIaiaiLNS_15FloatRoundStyleE2EEESH_S1H_JEEENS4_5SM1004TMEM4LOAD26SM100_TMEM_LOAD_16dp32b32xESY_NSZ_INS10_ILi2ELi4ELi3EEES13_NSR_INS5_IJS14_SE_EEENS5_IJSE_SB_EEEEEEENS4_39AutoVectorizingCopyWithAssumedAlignmentILi128EEENS4_14SM90_TMA_STOREES1W_S1Y_S1Y_EEEvvEEEEvNT_6ParamsE)
        /*0994*/ 	.short	0x0380
        /*0996*/ 	.short	0x0800


	//----- nvinfo : EIATTR_SW_WAR
	.align		4
.L_56:
        /*0998*/ 	.byte	0x04, 0x36
        /*099a*/ 	.short	(.L_58 - .L_57)
.L_57:
        /*099c*/ 	.word	0x00000008
.L_58:


//--------------------- .nv.callgraph             --------------------------
	.section	.nv.callgraph,"",@"SHT_CUDA_CALLGRAPH"
	.align	4
	.sectionentsize	8
	.align		4
        /*0000*/ 	.word	0x00000000
	.align		4
        /*0004*/ 	.word	0xffffffff
	.align		4
        /*0008*/ 	.word	index@(_ZN7cutlass13device_kernelINS_4gemm6kernel13GemmUniversalIN4cute5tupleIJiiiiEEENS1_10collective13CollectiveMmaINS1_35MainloopSm100TmaUmmaWarpSpecializedILi6ELi2ELi4ENS5_IJNS4_1CILi1EEESB_SB_EEEEENS5_IJNSA_ILi64EEENSA_ILi192EEENSA_ILi128EEEEEEaNS5_IJlSB_lEEEaSI_NS4_8TiledMMAINS4_8MMA_AtomIJNS4_15SM100_MMA_S8_SSIaaiLi64ELi192ELNS4_4UMMA5MajorE0ELSN_0ELNSM_8SaturateE0EEEEEENS4_6LayoutISC_NS5_IJNSA_ILi0EEESS_SS_EEEEENS5_IJNS4_10UnderscoreESV_SV_EEEEENS4_13SM90_TMA_LOADENS4_14ComposedLayoutINS4_7SwizzleILi3ELi4ELi3EEENS4_18smem_ptr_flag_bitsILi8EEENSR_INS5_IJNSA_ILi8EEESG_EEENS5_IJSG_SB_EEEEEEEvNS4_8identityESY_S18_vS19_EENS_8epilogue10collective18CollectiveEpilogueINS1B_23Sm100TmaWarpSpecializedILi3ELi2ELi32ELb0ELb0EEEJSH_NS5_IJNSR_ISE_SB_EES1G_EEEaSI_aSI_NS1B_6fusion15FusionCallbacksIS1F_NS1I_17LinearCombinationIaiaiLNS_15FloatRoundStyleE2EEESH_S1H_JEEENS4_5SM1004TMEM4LOAD26SM100_TMEM_LOAD_16dp32b32xESY_NSZ_INS10_ILi2ELi4ELi3EEES13_NSR_INS5_IJS14_SE_EEENS5_IJSE_SB_EEEEEEENS4_39AutoVectorizingCopyWithAssumedAlignmentILi128EEENS4_14SM90_TMA_STOREES1W_S1Y_S1Y_EEEvvEEEEvNT_6ParamsE)
	.align		4
        /*000c*/ 	.word	index@(__assertfail)
	.align		4
        /*0010*/ 	.word	0x00000000
	.align		4
        /*0014*/ 	.word	0xfffffffe
	.align		4
        /*0018*/ 	.word	0x00000000
	.align		4
        /*001c*/ 	.word	0xfffffffd
	.align		4
        /*0020*/ 	.word	0x00000000
	.align		4
        /*0024*/ 	.word	0xfffffffc


//--------------------- .nv.constant4             --------------------------
	.section	.nv.constant4,"a",@progbits
	.align	8
	.align		8
.nv.constant4:
        /*0000*/ 	.dword	__assertfail
	.align		8
        /*0008*/ 	.dword	__unnamed_1
	.align		8
        /*0010*/ 	.dword	__unnamed_2
	.align		8
        /*0018*/ 	.dword	__unnamed_3
	.align		8
        /*0020*/ 	.dword	_ZN40_INTERNAL_ce7a9d8f_4_k_cu_bed9a5f8_331004cuda3std3__45__cpo5beginE
	.align		8
        /*0028*/ 	.dword	_ZN40_INTERNAL_ce7a9d8f_4_k_cu_bed9a5f8_331004cuda3std3__45__cpo3endE
	.align		8
        /*0030*/ 	.dword	_ZN40_INTERNAL_ce7a9d8f_4_k_cu_bed9a5f8_331004cuda3std3__45__cpo6cbeginE
	.align		8
        /*0038*/ 	.dword	_ZN40_INTERNAL_ce7a9d8f_4_k_cu_bed9a5f8_331004cuda3std3__45__cpo4cendE
	.align		8
        /*0040*/ 	.dword	_ZN40_INTERNAL_ce7a9d8f_4_k_cu_bed9a5f8_331004cuda3std3__442_GLOBAL__N__ce7a9d8f_4_k_cu_bed9a5f8_331006ignoreE
	.align		8
        /*0048*/ 	.dword	_ZN40_INTERNAL_ce7a9d8f_4_k_cu_bed9a5f8_331004cuda3std3__419piecewise_constructE
	.align		8
        /*0050*/ 	.dword	_ZN40_INTERNAL_ce7a9d8f_4_k_cu_bed9a5f8_331004cuda3std3__48in_placeE
	.align		8
        /*0058*/ 	.dword	_ZN40_INTERNAL_ce7a9d8f_4_k_cu_bed9a5f8_331004cuda3std6ranges3__45__cpo4swapE
	.align		8
        /*0060*/ 	.dword	_ZN40_INTERNAL_ce7a9d8f_4_k_cu_bed9a5f8_331004cuda3std6ranges3__45__cpo9iter_moveE
	.align		8
        /*0068*/ 	.dword	_ZN40_INTERNAL_ce7a9d8f_4_k_cu_bed9a5f8_331004cute7productE
	.align		8
        /*0070*/ 	.dword	_ZN40_INTERNAL_ce7a9d8f_4_k_cu_bed9a5f8_331004cute1_E
	.align		8
        /*0078*/ 	.dword	$str$25
	.align		8
        /*0080*/ 	.dword	$str$26
	.align		8
        /*0088*/ 	.dword	$str$27
	.align		8
        /*0090*/ 	.dword	$str$28


//--------------------- .text._ZN7cutlass13device_kernelINS_4gemm6kernel13GemmUniversalIN4cute5tupleIJiiiiEEENS1_10collective13CollectiveMmaINS1_35MainloopSm100TmaUmmaWarpSpecializedILi6ELi2ELi4ENS5_IJNS4_1CILi1EEESB_SB_EEEEENS5_IJNSA_ILi64EEENSA_ILi192EEENSA_ILi128EEEEEEaNS5_IJlSB_lEEEaSI_NS4_8TiledMMAINS4_8MMA_AtomIJNS4_15SM100_MMA_S8_SSIaaiLi64ELi192ELNS4_4UMMA5MajorE0ELSN_0ELNSM_8SaturateE0EEEEEENS4_6LayoutISC_NS5_IJNSA_ILi0EEESS_SS_EEEEENS5_IJNS4_10UnderscoreESV_SV_EEEEENS4_13SM90_TMA_LOADENS4_14ComposedLayoutINS4_7SwizzleILi3ELi4ELi3EEENS4_18smem_ptr_flag_bitsILi8EEENSR_INS5_IJNSA_ILi8EEESG_EEENS5_IJSG_SB_EEEEEEEvNS4_8identityESY_S18_vS19_EENS_8epilogue10collective18CollectiveEpilogueINS1B_23Sm100TmaWarpSpecializedILi3ELi2ELi32ELb0ELb0EEEJSH_NS5_IJNSR_ISE_SB_EES1G_EEEaSI_aSI_NS1B_6fusion15FusionCallbacksIS1F_NS1I_17LinearCombinationIaiaiLNS_15FloatRoundStyleE2EEESH_S1H_JEEENS4_5SM1004TMEM4LOAD26SM100_TMEM_LOAD_16dp32b32xESY_NSZ_INS10_ILi2ELi4ELi3EEES13_NSR_INS5_IJS14_SE_EEENS5_IJSE_SB_EEEEEEENS4_39AutoVectorizingCopyWithAssumedAlignmentILi128EEENS4_14SM90_TMA_STOREES1W_S1Y_S1Y_EEEvvEEEEvNT_6ParamsE --------------------------
	.section	.text._ZN7cutlass13device_kernelINS_4gemm6kernel13GemmUniversalIN4cute5tupleIJiiiiEEENS1_10collective13CollectiveMmaINS1_35MainloopSm100TmaUmmaWarpSpecializedILi6ELi2ELi4ENS5_IJNS4_1CILi1EEESB_SB_EEEEENS5_IJNSA_ILi64EEENSA_ILi192EEENSA_ILi128EEEEEEaNS5_IJlSB_lEEEaSI_NS4_8TiledMMAINS4_8MMA_AtomIJNS4_15SM100_MMA_S8_SSIaaiLi64ELi192ELNS4_4UMMA5MajorE0ELSN_0ELNSM_8SaturateE0EEEEEENS4_6LayoutISC_NS5_IJNSA_ILi0EEESS_SS_EEEEENS5_IJNS4_10UnderscoreESV_SV_EEEEENS4_13SM90_TMA_LOADENS4_14ComposedLayoutINS4_7SwizzleILi3ELi4ELi3EEENS4_18smem_ptr_flag_bitsILi8EEENSR_INS5_IJNSA_ILi8EEESG_EEENS5_IJSG_SB_EEEEEEEvNS4_8identityESY_S18_vS19_EENS_8epilogue10collective18CollectiveEpilogueINS1B_23Sm100TmaWarpSpecializedILi3ELi2ELi32ELb0ELb0EEEJSH_NS5_IJNSR_ISE_SB_EES1G_EEEaSI_aSI_NS1B_6fusion15FusionCallbacksIS1F_NS1I_17LinearCombinationIaiaiLNS_15FloatRoundStyleE2EEESH_S1H_JEEENS4_5SM1004TMEM4LOAD26SM100_TMEM_LOAD_16dp32b32xESY_NSZ_INS10_ILi2ELi4ELi3EEES13_NSR_INS5_IJS14_SE_EEENS5_IJSE_SB_EEEEEEENS4_39AutoVectorizingCopyWithAssumedAlignmentILi128EEENS4_14SM90_TMA_STOREES1W_S1Y_S1Y_EEEvvEEEEvNT_6ParamsE,"ax",@progbits
	.align	128
.text._ZN7cutlass13device_kernelINS_4gemm6kernel13GemmUniversalIN4cute5tupleIJiiiiEEENS1_10collective13CollectiveMmaINS1_35MainloopSm100TmaUmmaWarpSpecializedILi6ELi2ELi4ENS5_IJNS4_1CILi1EEESB_SB_EEEEENS5_IJNSA_ILi64EEENSA_ILi192EEENSA_ILi128EEEEEEaNS5_IJlSB_lEEEaSI_NS4_8TiledMMAINS4_8MMA_AtomIJNS4_15SM100_MMA_S8_SSIaaiLi64ELi192ELNS4_4UMMA5MajorE0ELSN_0ELNSM_8SaturateE0EEEEEENS4_6LayoutISC_NS5_IJNSA_ILi0EEESS_SS_EEEEENS5_IJNS4_10UnderscoreESV_SV_EEEEENS4_13SM90_TMA_LOADENS4_14ComposedLayoutINS4_7SwizzleILi3ELi4ELi3EEENS4_18smem_ptr_flag_bitsILi8EEENSR_INS5_IJNSA_ILi8EEESG_EEENS5_IJSG_SB_EEEEEEEvNS4_8identityESY_S18_vS19_EENS_8epilogue10collective18CollectiveEpilogueINS1B_23Sm100TmaWarpSpecializedILi3ELi2ELi32ELb0ELb0EEEJSH_NS5_IJNSR_ISE_SB_EES1G_EEEaSI_aSI_NS1B_6fusion15FusionCallbacksIS1F_NS1I_17LinearCombinationIaiaiLNS_15FloatRoundStyleE2EEESH_S1H_JEEENS4_5SM1004TMEM4LOAD26SM100_TMEM_LOAD_16dp32b32xESY_NSZ_INS10_ILi2ELi4ELi3EEES13_NSR_INS5_IJS14_SE_EEENS5_IJSE_SB_EEEEEEENS4_39AutoVectorizingCopyWithAssumedAlignmentILi128EEENS4_14SM90_TMA_STOREES1W_S1Y_S1Y_EEEvvEEEEvNT_6ParamsE:
        .type           _ZN7cutlass13device_kernelINS_4gemm6kernel13GemmUniversalIN4cute5tupleIJiiiiEEENS1_10collective13CollectiveMmaINS1_35MainloopSm100TmaUmmaWarpSpecializedILi6ELi2ELi4ENS5_IJNS4_1CILi1EEESB_SB_EEEEENS5_IJNSA_ILi64EEENSA_ILi192EEENSA_ILi128EEEEEEaNS5_IJlSB_lEEEaSI_NS4_8TiledMMAINS4_8MMA_AtomIJNS4_15SM100_MMA_S8_SSIaaiLi64ELi192ELNS4_4UMMA5MajorE0ELSN_0ELNSM_8SaturateE0EEEEEENS4_6LayoutISC_NS5_IJNSA_ILi0EEESS_SS_EEEEENS5_IJNS4_10UnderscoreESV_SV_EEEEENS4_13SM90_TMA_LOADENS4_14ComposedLayoutINS4_7SwizzleILi3ELi4ELi3EEENS4_18smem_ptr_flag_bitsILi8EEENSR_INS5_IJNSA_ILi8EEESG_EEENS5_IJSG_SB_EEEEEEEvNS4_8identityESY_S18_vS19_EENS_8epilogue10collective18CollectiveEpilogueINS1B_23Sm100TmaWarpSpecializedILi3ELi2ELi32ELb0ELb0EEEJSH_NS5_IJNSR_ISE_SB_EES1G_EEEaSI_aSI_NS1B_6fusion15FusionCallbacksIS1F_NS1I_17LinearCombinationIaiaiLNS_15FloatRoundStyleE2EEESH_S1H_JEEENS4_5SM1004TMEM4LOAD26SM100_TMEM_LOAD_16dp32b32xESY_NSZ_INS10_ILi2ELi4ELi3EEES13_NSR_INS5_IJS14_SE_EEENS5_IJSE_SB_EEEEEEENS4_39AutoVectorizingCopyWithAssumedAlignmentILi128EEENS4_14SM90_TMA_STOREES1W_S1Y_S1Y_EEEvvEEEEvNT_6ParamsE,@function
        .size           _ZN7cutlass13device_kernelINS_4gemm6kernel13GemmUniversalIN4cute5tupleIJiiiiEEENS1_10collective13CollectiveMmaINS1_35MainloopSm100TmaUmmaWarpSpecializedILi6ELi2ELi4ENS5_IJNS4_1CILi1EEESB_SB_EEEEENS5_IJNSA_ILi64EEENSA_ILi192EEENSA_ILi128EEEEEEaNS5_IJlSB_lEEEaSI_NS4_8TiledMMAINS4_8MMA_AtomIJNS4_15SM100_MMA_S8_SSIaaiLi64ELi192ELNS4_4UMMA5MajorE0ELSN_0ELNSM_8SaturateE0EEEEEENS4_6LayoutISC_NS5_IJNSA_ILi0EEESS_SS_EEEEENS5_IJNS4_10UnderscoreESV_SV_EEEEENS4_13SM90_TMA_LOADENS4_14ComposedLayoutINS4_7SwizzleILi3ELi4ELi3EEENS4_18smem_ptr_flag_bitsILi8EEENSR_INS5_IJNSA_ILi8EEESG_EEENS5_IJSG_SB_EEEEEEEvNS4_8identityESY_S18_vS19_EENS_8epilogue10collective18CollectiveEpilogueINS1B_23Sm100TmaWarpSpecializedILi3ELi2ELi32ELb0ELb0EEEJSH_NS5_IJNSR_ISE_SB_EES1G_EEEaSI_aSI_NS1B_6fusion15FusionCallbacksIS1F_NS1I_17LinearCombinationIaiaiLNS_15FloatRoundStyleE2EEESH_S1H_JEEENS4_5SM1004TMEM4LOAD26SM100_TMEM_LOAD_16dp32b32xESY_NSZ_INS10_ILi2ELi4ELi3EEES13_NSR_INS5_IJS14_SE_EEENS5_IJSE_SB_EEEEEEENS4_39AutoVectorizingCopyWithAssumedAlignmentILi128EEENS4_14SM90_TMA_STOREES1W_S1Y_S1Y_EEEvvEEEEvNT_6ParamsE,(.L_x_167 - _ZN7cutlass13device_kernelINS_4gemm6kernel13GemmUniversalIN4cute5tupleIJiiiiEEENS1_10collective13CollectiveMmaINS1_35MainloopSm100TmaUmmaWarpSpecializedILi6ELi2ELi4ENS5_IJNS4_1CILi1EEESB_SB_EEEEENS5_IJNSA_ILi64EEENSA_ILi192EEENSA_ILi128EEEEEEaNS5_IJlSB_lEEEaSI_NS4_8TiledMMAINS4_8MMA_AtomIJNS4_15SM100_MMA_S8_SSIaaiLi64ELi192ELNS4_4UMMA5MajorE0ELSN_0ELNSM_8SaturateE0EEEEEENS4_6LayoutISC_NS5_IJNSA_ILi0EEESS_SS_EEEEENS5_IJNS4_10UnderscoreESV_SV_EEEEENS4_13SM90_TMA_LOADENS4_14ComposedLayoutINS4_7SwizzleILi3ELi4ELi3EEENS4_18smem_ptr_flag_bitsILi8EEENSR_INS5_IJNSA_ILi8EEESG_EEENS5_IJSG_SB_EEEEEEEvNS4_8identityESY_S18_vS19_EENS_8epilogue10collective18CollectiveEpilogueINS1B_23Sm100TmaWarpSpecializedILi3ELi2ELi32ELb0ELb0EEEJSH_NS5_IJNSR_ISE_SB_EES1G_EEEaSI_aSI_NS1B_6fusion15FusionCallbacksIS1F_NS1I_17LinearCombinationIaiaiLNS_15FloatRoundStyleE2EEESH_S1H_JEEENS4_5SM1004TMEM4LOAD26SM100_TMEM_LOAD_16dp32b32xESY_NSZ_INS10_ILi2ELi4ELi3EEES13_NSR_INS5_IJS14_SE_EEENS5_IJSE_SB_EEEEEEENS4_39AutoVectorizingCopyWithAssumedAlignmentILi128EEENS4_14SM90_TMA_STOREES1W_S1Y_S1Y_EEEvvEEEEvNT_6ParamsE)
        .other          _ZN7cutlass13device_kernelINS_4gemm6kernel13GemmUniversalIN4cute5tupleIJiiiiEEENS1_10collective13CollectiveMmaINS1_35MainloopSm100TmaUmmaWarpSpecializedILi6ELi2ELi4ENS5_IJNS4_1CILi1EEESB_SB_EEEEENS5_IJNSA_ILi64EEENSA_ILi192EEENSA_ILi128EEEEEEaNS5_IJlSB_lEEEaSI_NS4_8TiledMMAINS4_8MMA_AtomIJNS4_15SM100_MMA_S8_SSIaaiLi64ELi192ELNS4_4UMMA5MajorE0ELSN_0ELNSM_8SaturateE0EEEEEENS4_6LayoutISC_NS5_IJNSA_ILi0EEESS_SS_EEEEENS5_IJNS4_10UnderscoreESV_SV_EEEEENS4_13SM90_TMA_LOADENS4_14ComposedLayoutINS4_7SwizzleILi3ELi4ELi3EEENS4_18smem_ptr_flag_bitsILi8EEENSR_INS5_IJNSA_ILi8EEESG_EEENS5_IJSG_SB_EEEEEEEvNS4_8identityESY_S18_vS19_EENS_8epilogue10collective18CollectiveEpilogueINS1B_23Sm100TmaWarpSpecializedILi3ELi2ELi32ELb0ELb0EEEJSH_NS5_IJNSR_ISE_SB_EES1G_EEEaSI_aSI_NS1B_6fusion15FusionCallbacksIS1F_NS1I_17LinearCombinationIaiaiLNS_15FloatRoundStyleE2EEESH_S1H_JEEENS4_5SM1004TMEM4LOAD26SM100_TMEM_LOAD_16dp32b32xESY_NSZ_INS10_ILi2ELi4ELi3EEES13_NSR_INS5_IJS14_SE_EEENS5_IJSE_SB_EEEEEEENS4_39AutoVectorizingCopyWithAssumedAlignmentILi128EEENS4_14SM90_TMA_STOREES1W_S1Y_S1Y_EEEvvEEEEvNT_6ParamsE,@"STO_CUDA_ENTRY STV_DEFAULT"
_ZN7cutlass13device_kernelINS_4gemm6kernel13GemmUniversalIN4cute5tupleIJiiiiEEENS1_10collective13CollectiveMmaINS1_35MainloopSm100TmaUmmaWarpSpecializedILi6ELi2ELi4ENS5_IJNS4_1CILi1EEESB_SB_EEEEENS5_IJNSA_ILi64EEENSA_ILi192EEENSA_ILi128EEEEEEaNS5_IJlSB_lEEEaSI_NS4_8TiledMMAINS4_8MMA_AtomIJNS4_15SM100_MMA_S8_SSIaaiLi64ELi192ELNS4_4UMMA5MajorE0ELSN_0ELNSM_8SaturateE0EEEEEENS4_6LayoutISC_NS5_IJNSA_ILi0EEESS_SS_EEEEENS5_IJNS4_10UnderscoreESV_SV_EEEEENS4_13SM90_TMA_LOADENS4_14ComposedLayoutINS4_7SwizzleILi3ELi4ELi3EEENS4_18smem_ptr_flag_bitsILi8EEENSR_INS5_IJNSA_ILi8EEESG_EEENS5_IJSG_SB_EEEEEEEvNS4_8identityESY_S18_vS19_EENS_8epilogue10collective18CollectiveEpilogueINS1B_23Sm100TmaWarpSpecializedILi3ELi2ELi32ELb0ELb0EEEJSH_NS5_IJNSR_ISE_SB_EES1G_EEEaSI_aSI_NS1B_6fusion15FusionCallbacksIS1F_NS1I_17LinearCombinationIaiaiLNS_15FloatRoundStyleE2EEESH_S1H_JEEENS4_5SM1004TMEM4LOAD26SM100_TMEM_LOAD_16dp32b32xESY_NSZ_INS10_ILi2ELi4ELi3EEES13_NSR_INS5_IJS14_SE_EEENS5_IJSE_SB_EEEEEEENS4_39AutoVectorizingCopyWithAssumedAlignmentILi128EEENS4_14SM90_TMA_STOREES1W_S1Y_S1Y_EEEvvEEEEvNT_6ParamsE:
[----:B------:R-:W1:Y:S01]  /*0000*/  LDC R1, c[0x0][0x37c] ;  /* 0x0000df00ff017b82 */ /* 0x000e620000000800 */
[----:B------:R-:W2:Y:S01]  /*0010*/  S2R R101, SR_TID.X ;  /* 0x0000000000657919 */ /* 0x000ea20000002100 */
[----:B------:R-:W3:Y:S01]  /*0020*/  LDCU.64 UR4, c[0x0][0x890] ;  /* 0x00011200ff0477ac */ /* 0x000ee20008000a00 */
[----:B------:R-:W-:Y:S02]  /*0030*/  PRMT R89, RZ, 0x7610, R89 ;  /* 0x00007610ff597816 */ /* 0x000fe40000000059 */
[----:B------:R-:W-:Y:S01]  /*0040*/  ELECT P5, URZ, PT ;  /* 0x0000000000ff782f */ /* 0x000fe200038a0000 */
[----:B------:R-:W4:Y:S01]  /*0050*/  LDCU.64 UR46, c[0x0][0x358] ;  /* 0x00006b00ff2e77ac */ /* 0x000f220008000a00 */
[----:B---3--:R-:W-:-:S04]  /*0060*/  UISETP.NE.U32.AND UP0, UPT, UR4, URZ, UPT ;  /* 0x000000ff0400728c */ /* 0x008fc8000bf05070 */
[----:B------:R-:W-:Y:S01]  /*0070*/  UISETP.NE.AND.EX UP0, UPT, UR5, URZ, UPT, UP0 ;  /* 0x000000ff0500728c */ /* 0x000fe2000bf05300 */
[----:B--2---:R-:W-:-:S05]  /*0080*/  SHF.R.U32.HI R94, RZ, 0x5, R101 ;  /* 0x00000005ff5e7819 */ /* 0x004fca0000011665 */
[----:B------:R-:W2:Y:S02]  /*0090*/  SHFL.IDX PT, R0, R94, RZ, 0x1f ;  /* 0x00001fff5e007589 */ /* 0x000ea400000e0000 */
[----:B--2---:R-:W-:Y:S01]  /*00a0*/  R2UR UR8, R0 ;  /* 0x00000000000872ca */ /* 0x004fe200000e0000 */
[----:B-1--4-:R-:W-:-:S14]  /*00b0*/  BRA.U UP0, `(.L_x_0) ;  /* 0x00000001002c7547 */ /* 0x012fdc000b800000 */
[----:B------:R-:W1:Y:S02]  /*00c0*/  LDCU.64 UR6, c[0x0][0x888] ;  /* 0x00011100ff0677ac */ /* 0x000e640008000a00 */
[----:B-1----:R-:W-:-:S04]  /*00d0*/  UISETP.NE.U32.AND UP0, UPT, UR6, URZ, UPT ;  /* 0x000000ff0600728c */ /* 0x002fc8000bf05070 */
[----:B------:R-:W-:-:S09]  /*00e0*/  UISETP.NE.AND.EX UP0, UPT, UR7, URZ, UPT, UP0 ;  /* 0x000000ff0700728c */ /* 0x000fd2000bf05300 */
[----:B------:R-:W-:Y:S05]  /*00f0*/  BRA.U !UP0, `(.L_x_1) ;  /* 0x0000000108107547 */ /* 0x000fea000b800000 */
[----:B------:R-:W1:Y:S02]  /*0100*/  LDC.64 R48, c[0x0][0x888] ;  /* 0x00022200ff307b82 */ /* 0x000e640000000a00 */
[----:B-1----:R1:W5:Y:S01]  /*0110*/  LDG.E R48, desc[UR46][R48.64] ;  /* 0x0000002e30307981 */ /* 0x002362000c1e1900 */
[----:B------:R-:W-:Y:S01]  /*0120*/  HFMA2 R89, -RZ, RZ, 0, 5.9604644775390625e-08 ;  /* 0x00000001ff597431 */ /* 0x000fe200000001ff */
[----:B------:R-:W-:Y:S05]  /*0130*/  BRA `(.L_x_0) ;  /* 0x00000000000c7947 */ /* 0x000fea0003800000 */
.L_x_1:
[----:B------:R-:W1:Y:S01]  /*0140*/  LDCU UR6, c[0x0][0x880] ;  /* 0x00011000ff0677ac */ /* 0x000e620008000800 */
[----:B------:R-:W-:Y:S01]  /*0150*/  HFMA2 R89, -RZ, RZ, 0, 5.9604644775390625e-08 ;  /* 0x00000001ff597431 */ /* 0x000fe200000001ff */
[----:B-1----:R-:W-:-:S07]  /*0160*/  MOV R48, UR6 ;  /* 0x0000000600307c02 */ /* 0x002fce0008000f00 */
.L_x_0:
[----:B------:R-:W2:Y:S02]  /*0170*/  LDCU.64 UR6, c[0x0][0x8b0] ;  /* 0x00011600ff0677ac */ /* 0x000ea40008000a00 */
[----:B--2---:R-:W-:-:S04]  /*0180*/  UISETP.NE.U32.AND UP0, UPT, UR6, URZ, UPT ;  /* 0x000000ff0600728c */ /* 0x004fc8000bf05070 */
[----:B------:R-:W-:-:S09]  /*0190*/  UISETP.NE.AND.EX UP0, UPT, UR7, URZ, UPT, UP0 ;  /* 0x000000ff0700728c */ /* 0x000fd2000bf05300 */
[----:B------:R-:W-:Y:S05]  /*01a0*/  BRA.U UP0, `(.L_x_2) ;  /* 0x0000000100247547 */ /* 0x000fea000b800000 */
[----:B------:R-:W2:Y:S02]  /*01b0*/  LDCU.64 UR6, c[0x0][0x8a8] ;  /* 0x00011500ff0677ac */ /* 0x000ea40008000a00 */
[----:B--2---:R-:W-:-:S04]  /*01c0*/  UISETP.NE.U32.AND UP0, UPT, UR6, URZ, UPT ;  /* 0x000000ff0600728c */ /* 0x004fc8000bf05070 */
[----:B------:R-:W-:-:S09]  /*01d0*/  UISETP.NE.AND.EX UP0, UPT, UR7, URZ, UPT, UP0 ;  /* 0x000000ff0700728c */ /* 0x000fd2000bf05300 */
[----:B------:R-:W-:Y:S05]  /*01e0*/  BRA.U !UP0, `(.L_x_3) ;  /* 0x00000001080c7547 */ /* 0x000fea000b800000 */
[----:B------:R-:W2:Y:S02]  /*01f0*/  LDC.64 R46, c[0x0][0x8a8] ;  /* 0x00022a00ff2e7b82 */ /* 0x000ea40000000a00 */
[----:B--2---:R2:W5:Y:S01]  /*0200*/  LDG.E R46, desc[UR46][R46.64] ;  /* 0x0000002e2e2e7981 */ /* 0x004562000c1e1900 */
[----:B------:R-:W-:Y:S05]  /*0210*/  BRA `(.L_x_2) ;  /* 0x0000000000087947 */ /* 0x000fea0003800000 */
.L_x_3:
[----:B------:R-:W2:Y:S02]  /*0220*/  LDCU UR6, c[0x0][0x8a0] ;  /* 0x00011400ff0677ac */ /* 0x000ea40008000800 */
[----:B--2---:R-:W-:Y:S02]  /*0230*/  MOV R46, UR6 ;  /* 0x00000006002e7c02 */ /* 0x004fe40008000f00 */
.L_x_2:
[----:B------:R-:W-:Y:S01]  /*0240*/  IMAD.U32 R0, RZ, RZ, UR8 ;  /* 0x00000008ff007e24 */ /* 0x000fe2000f8e00ff */
[----:B------:R-:W-:Y:S04]  /*0250*/  BSSY.RECONVERGENT B0, `(.L_x_4) ;  /* 0x000000c000007945 */ /* 0x000fe80003800200 */
[C---:B------:R-:W-:Y:S02]  /*0260*/  ISETP.NE.OR P1, PT, R0.reuse, 0x1, !P5 ;  /* 0x000000010000780c */ /* 0x040fe40006f25670 */
[----:B------:R-:W-:-:S11]  /*0270*/  ISETP.NE.OR P0, PT, R0, 0x3, !P5 ;  /* 0x000000030000780c */ /* 0x000fd60006f05670 */
[----:B------:R-:W-:Y:S05]  /*0280*/  @P1 BRA `(.L_x_5) ;  /* 0x0000000000201947 */ /* 0x000fea0003800000 */
[----:B------:R-:W3:Y:S02]  /*0290*/  LDCU.64 UR6, c[0x0][0x348] ;  /* 0x00006900ff0677ac */ /* 0x000ee40008000a00 */
[----:B---3--:R-:W-:Y:S02]  /*02a0*/  UIADD3 UR10, UP1, UPT, UR6, 0x80, URZ ;  /* 0x00000080060a7890 */ /* 0x008fe4000ff3e0ff */
[----:B------:R-:W-:Y:S02]  /*02b0*/  UIADD3 UR6, UP0, UPT, UR6, 0x180, URZ ;  /* 0x0000018006067890 */ /* 0x000fe4000ff1e0ff */
[----:B------:R-:W-:Y:S02]  /*02c0*/  UIADD3.X UR11, UPT, UPT, URZ, UR7, URZ, UP1, !UPT ;  /* 0x00000007ff0b7290 */ /* 0x000fe40008ffe4ff */
[----:B------:R-:W-:-:S07]  /*02d0*/  UIADD3.X UR7, UPT, UPT, URZ, UR7, URZ, UP0, !UPT ;  /* 0x00000007ff077290 */ /* 0x000fce00087fe4ff */
[----:B------:R3:W-:Y:S02]  /*02e0*/  UTMACCTL.PF [UR10] ;  /* 0x000000000a0079b9 */ /* 0x0007e40008040000 */
[----:B------:R3:W-:Y:S02]  /*02f0*/  UTMACCTL.PF [UR6] ;  /* 0x00000000060079b9 */ /* 0x0007e40008040000 */
[----:B---3--:R-:W-:Y:S01]  /*0300*/  NOP ;  /* 0x0000000000007918 */ /* 0x008fe20000000000 */
.L_x_5:
[----:B------:R-:W-:Y:S05]  /*0310*/  BSYNC.RECONVERGENT B0 ;  /* 0x0000000000007941 */ /* 0x000fea0003800200 */
.L_x_4:
[----:B------:R-:W-:Y:S04]  /*0320*/  BSSY.RECONVERGENT B0, `(.L_x_6) ;  /* 0x000000a000007945 */ /* 0x000fe80003800200 */
        /* <DEDUP_REMOVED lines=9> */
.L_x_7:
[----:B------:R-:W-:Y:S05]  /*03c0*/  BSYNC.RECONVERGENT B0 ;  /* 0x0000000000007941 */ /* 0x000fea0003800200 */
.L_x_6:
[----:B------:R-:W3:Y:S01]  /*03d0*/  LDCU.64 UR6, c[0x0][0x888] ;  /* 0x00011100ff0677ac */ /* 0x000ee20008000a00 */
[----:B------:R-:W-:Y:S02]  /*03e0*/  UISETP.EQ.U32.AND UP1, UPT, UR4, URZ, UPT ;  /* 0x000000ff0400728c */ /* 0x000fe4000bf22070 */
[----:B------:R-:W-:Y:S02]  /*03f0*/  UPLOP3.LUT UP2, UPT, UPT, UPT, UPT, 0x80, 0x8 ;  /* 0x000000000008789c */ /* 0x000fe40003f4f070 */
[----:B---3--:R-:W-:-:S04]  /*0400*/  UISETP.NE.U32.AND UP0, UPT, UR6, URZ, UPT ;  /* 0x000000ff0600728c */ /* 0x008fc8000bf05070 */
[----:B------:R-:W-:-:S04]  /*0410*/  UISETP.NE.AND.EX UP0, UPT, UR7, URZ, UPT, UP0 ;  /* 0x000000ff0700728c */ /* 0x000fc8000bf05300 */
[----:B------:R-:W-:-:S04]  /*0420*/  UISETP.EQ.OR.EX UP3, UPT, UR5, URZ, !UP0, UP1 ;  /* 0x000000ff0500728c */ /* 0x000fc8000c762710 */
[----:B------:R-:W-:-:S05]  /*0430*/  UP2UR UR51, UPR, URZ, 0x8 ;  /* 0x00000008ff337883 */ /* 0x000fca0008000000 */
[----:B------:R-:W-:Y:S07]  /*0440*/  BRA.U !UP3, `(.L_x_8) ;  /* 0x000000010b207547 */ /* 0x000fee000b800000 */
[----:B-----5:R-:W-:Y:S01]  /*0450*/  R2UR UR6, R48 ;  /* 0x00000000300672ca */ /* 0x020fe200000e0000 */
[----:B------:R-:W-:Y:S02]  /*0460*/  UISETP.NE.U32.AND UP2, UPT, UR4, URZ, UPT ;  /* 0x000000ff0400728c */ /* 0x000fe4000bf45070 */
[----:B------:R-:W-:Y:S02]  /*0470*/  USEL UR4, URZ, 0xffffffff, UP0 ;  /* 0xffffffffff047887 */ /* 0x000fe40008000000 */
[----:B------:R-:W-:-:S08]  /*0480*/  UISETP.NE.AND.EX UP2, UPT, UR5, URZ, UPT, UP2 ;  /* 0x000000ff0500728c */ /* 0x000fd0000bf45320 */
[----:B------:R-:W-:-:S04]  /*0490*/  UISETP.NE.AND UP1, UPT, UR6, URZ, UPT ;  /* 0x000000ff0600728c */ /* 0x000fc8000bf25270 */
[----:B------:R-:W-:-:S04]  /*04a0*/  @!UP2 USEL UR4, URZ, 0xffffffff, UP1 ;  /* 0xffffffffff04a887 */ /* 0x000fc80008800000 */
[----:B------:R-:W-:-:S04]  /*04b0*/  ULOP3.LUT UR4, UR4, 0x1, URZ, 0xc0, !UPT ;  /* 0x0000000104047892 */ /* 0x000fc8000f8ec0ff */
[----:B------:R-:W-:-:S11]  /*04c0*/  UISETP.NE.U32.AND UP2, UPT, UR4, 0x1, UPT ;  /* 0x000000010400788c */ /* 0x000fd6000bf45070 */
.L_x_8:
[----:B------:R-:W3:Y:S01]  /*04d0*/  SHFL.IDX PT, R2, R94, RZ, 0x1f ;  /* 0x00001fff5e027589 */ /* 0x000ee200000e0000 */
[----:B------:R-:W-:-:S04]  /*04e0*/  UISETP.NE.AND UP1, UPT, UR8, 0x2, UPT ;  /* 0x000000020800788c */ /* 0x000fc8000bf25270 */
[----:B------:R-:W-:Y:S01]  /*04f0*/  USEL UR6, URZ, 0x1, UP1 ;  /* 0x00000001ff067887 */ /* 0x000fe20008800000 */
[----:B---3--:R-:W-:-:S13]  /*0500*/  ISETP.NE.AND P0, PT, R2, RZ, PT ;  /* 0x000000ff0200720c */ /* 0x008fda0003f05270 */
[----:B------:R-:W-:Y:S05]  /*0510*/  @P0 BRA `(.L_x_9) ;  /* 0x0000000000580947 */ /* 0x000fea0003800000 */
[----:B------:R-:W3:Y:S01]  /*0520*/  S2UR UR5, SR_CgaCtaId ;  /* 0x00000000000579c3 */ /* 0x000ee20000008800 */
[----:B------:R-:W-:Y:S01]  /*0530*/  UMOV UR7, 0x400 ;  /* 0x0000040000077882 */ /* 0x000fe20000000000 */
[----:B------:R-:W-:Y:S01]  /*0540*/  UMOV UR4, 0x1 ;  /* 0x0000000100047882 */ /* 0x000fe20000000000 */
[----:B------:R-:W-:Y:S01]  /*0550*/  ELECT P0, URZ, PT ;  /* 0x0000000000ff782f */ /* 0x000fe20003800000 */
[----:B------:R-:W-:-:S04]  /*0560*/  UIADD3 UR10, UPT, UPT, -UR4, 0x100000, URZ ;  /* 0x00100000040a7890 */ /* 0x000fc8000fffe1ff */
[----:B------:R-:W-:Y:S02]  /*0570*/  USHF.L.U32 UR11, UR10, 0xb, URZ ;  /* 0x0000000b0a0b7899 */ /* 0x000fe400080006ff */
[----:B------:R-:W-:Y:S02]  /*0580*/  USHF.L.U32 UR10, UR10, 0x1, URZ ;  /* 0x000000010a0a7899 */ /* 0x000fe400080006ff */
[----:B---3--:R-:W-:Y:S01]  /*0590*/  ULEA UR5, UR5, UR7, 0x18 ;  /* 0x0000000705057291 */ /* 0x008fe2000f8ec0ff */
[----:B------:R-:W3:Y:S11]  /*05a0*/  FENCE.VIEW.ASYNC.S ;  /* 0x00000000000073c6 */ /* 0x000ef60000000000 */
[----:B---3--:R3:W4:Y:S01]  /*05b0*/  SYNCS.EXCH.64 URZ, [UR5], UR10 ;  /* 0x0000000a05ff75b2 */ /* 0x0087220008000100 */
[----:B------:R3:W1:Y:S01]  /*05c0*/  SYNCS.EXCH.64 URZ, [UR5+0x30], UR10 ;  /* 0x0000300a05ff75b2 */ /* 0x0006620008000100 */
        /* <DEDUP_REMOVED lines=10> */
[----:B------:R-:W-:Y:S01]  /*0670*/  NOP ;  /* 0x0000000000007918 */ /* 0x000fe20000000000 */
.L_x_9:
[----:B------:R-:W2:Y:S01]  /*0680*/  SHFL.IDX PT, R2, R94, RZ, 0x1f ;  /* 0x00001fff5e027589 */ /* 0x000ea200000e0000 */
[----:B------:R-:W-:Y:S01]  /*0690*/  NOP ;  /* 0x0000000000007918 */ /* 0x000fe20000000000 */
[----:B--2---:R-:W-:-:S13]  /*06a0*/  ISETP.NE.AND P0, PT, R2, 0x1, PT ;  /* 0x000000010200780c */ /* 0x004fda0003f05270 */
[----:B------:R-:W-:Y:S05]  /*06b0*/  @P0 BRA `(.L_x_10) ;  /* 0x0000000000500947 */ /* 0x000fea0003800000 */
[----:B------:R-:W2:Y:S01]  /*06c0*/  S2UR UR7, SR_CgaCtaId ;  /* 0x00000000000779c3 */ /* 0x000ea20000008800 */
[----:B------:R-:W-:Y:S01]  /*06d0*/  UMOV UR9, 0x400 ;  /* 0x0000040000097882 */ /* 0x000fe20000000000 */
[----:B---3--:R-:W-:Y:S01]  /*06e0*/  UMOV UR5, 0x20 ;  /* 0x0000002000057882 */ /* 0x008fe20000000000 */
[----:B------:R-:W-:Y:S01]  /*06f0*/  UMOV UR4, 0x80 ;  /* 0x0000008000047882 */ /* 0x000fe20000000000 */
[----:B------:R-:W-:-:S04]  /*0700*/  UIADD3 UR10, UPT, UPT, -UR5, 0x100000, URZ ;  /* 0x00100000050a7890 */ /* 0x000fc8000fffe1ff */
[----:B------:R-:W-:Y:S02]  /*0710*/  USHF.L.U32 UR11, UR10, 0xb, URZ ;  /* 0x0000000b0a0b7899 */ /* 0x000fe400080006ff */
[----:B------:R-:W-:Y:S02]  /*0720*/  USHF.L.U32 UR10, UR10, 0x1, URZ ;  /* 0x000000010a0a7899 */ /* 0x000fe400080006ff */
[----:B------:R-:W-:-:S04]  /*0730*/  UIADD3 UR4, UPT, UPT, -UR4, 0x100000, URZ ;  /* 0x0010000004047890 */ /* 0x000fc8000fffe1ff */
[----:B------:R-:W-:Y:S02]  /*0740*/  USHF.L.U32 UR5, UR4, 0xb, URZ ;  /* 0x0000000b04057899 */ /* 0x000fe400080006ff */
[----:B------:R-:W-:Y:S01]  /*0750*/  USHF.L.U32 UR4, UR4, 0x1, URZ ;  /* 0x0000000104047899 */ /* 0x000fe200080006ff */
[----:B------:R-:W-:Y:S01]  /*0760*/  ELECT P0, URZ, PT ;  /* 0x0000000000ff782f */ /* 0x000fe20003800000 */
[----:B--2---:R-:W-:Y:S01]  /*0770*/  ULEA UR7, UR7, UR9, 0x18 ;  /* 0x0000000907077291 */ /* 0x004fe2000f8ec0ff */
[----:B------:R-:W2:Y:S11]  /*0780*/  FENCE.VIEW.ASYNC.S ;  /* 0x00000000000073c6 */ /* 0x000eb60000000000 */
[----:B--2---:R2:W3:Y:S01]  /*0790*/  SYNCS.EXCH.64 URZ, [UR7+0x60], UR10 ;  /* 0x0000600a07ff75b2 */ /* 0x0044e20008000100 */
[----:B------:R2:W1:Y:S01]  /*07a0*/  SYNCS.EXCH.64 URZ, [UR7+0x78], UR4 ;  /* 0x0000780407ff75b2 */ /* 0x0004620008000100 */
[----:B------:R2:W1:Y:S01]  /*07b0*/  SYNCS.EXCH.64 URZ, [UR7+0x68], UR10 ;  /* 0x0000680a07ff75b2 */ /* 0x0004620008000100 */
[----:B------:R2:W1:Y:S01]  /*07c0*/  SYNCS.EXCH.64 URZ, [UR7+0x80], UR4 ;  /* 0x0000800407ff75b2 */ /* 0x0004620008000100 */
[----:B------:R2:W1:Y:S01]  /*07d0*/  SYNCS.EXCH.64 URZ, [UR7+0x70], UR10 ;  /* 0x0000700a07ff75b2 */ /* 0x0004620008000100 */
[----:B------:R2:W1:Y:S01]  /*07e0*/  SYNCS.EXCH.64 URZ, [UR7+0x88], UR4 ;  /* 0x0000880407ff75b2 */ /* 0x0004620008000100 */
[----:B------:R-:W-:Y:S01]  /*07f0*/  NOP ;  /* 0x0000000000007918 */ /* 0x000fe20000000000 */
.L_x_10:
[----:B------:R-:W4:Y:S01]  /*0800*/  SHFL.IDX PT, R2, R94, RZ, 0x1f ;  /* 0x00001fff5e027589 */ /* 0x000f2200000e0000 */
[----:B------:R-:W-:Y:S01]  /*0810*/  NOP ;  /* 0x0000000000007918 */ /* 0x000fe20000000000 */
[----:B----4-:R-:W-:-:S13]  /*0820*/  ISETP.NE.AND P0, PT, R2, 0x3, PT ;  /* 0x000000030200780c */ /* 0x010fda0003f05270 */
[----:B------:R-:W-:Y:S05]  /*0830*/  @P0 BRA `(.L_x_11) ;  /* 0x0000000000300947 */ /* 0x000fea0003800000 */
[----:B--23--:R-:W2:Y:S01]  /*0840*/  S2UR UR5, SR_CgaCtaId ;  /* 0x00000000000579c3 */ /* 0x00cea20000008800 */
[----:B------:R-:W-:Y:S01]  /*0850*/  UMOV UR7, 0x400 ;  /* 0x0000040000077882 */ /* 0x000fe20000000000 */
[----:B------:R-:W-:Y:S01]  /*0860*/  UMOV UR4, 0x20 ;  /* 0x0000002000047882 */ /* 0x000fe20000000000 */
[----:B------:R-:W-:Y:S01]  /*0870*/  ELECT P0, URZ, PT ;  /* 0x0000000000ff782f */ /* 0x000fe20003800000 */
[----:B------:R-:W-:-:S04]  /*0880*/  UIADD3 UR10, UPT, UPT, -UR4, 0x100000, URZ ;  /* 0x00100000040a7890 */ /* 0x000fc8000fffe1ff */
[----:B------:R-:W-:Y:S02]  /*0890*/  USHF.L.U32 UR11, UR10, 0xb, URZ ;  /* 0x0000000b0a0b7899 */ /* 0x000fe400080006ff */
[----:B------:R-:W-:Y:S02]  /*08a0*/  USHF.L.U32 UR10, UR10, 0x1, URZ ;  /* 0x000000010a0a7899 */ /* 0x000fe400080006ff */
[----:B--2---:R-:W-:Y:S01]  /*08b0*/  ULEA UR5, UR5, UR7, 0x18 ;  /* 0x0000000705057291 */ /* 0x004fe2000f8ec0ff */
[----:B------:R-:W2:Y:S11]  /*08c0*/  FENCE.VIEW.ASYNC.S ;  /* 0x00000000000073c6 */ /* 0x000eb60000000000 */
[----:B--2---:R4:W2:Y:S01]  /*08d0*/  SYNCS.EXCH.64 URZ, [UR5+0x90], UR10 ;  /* 0x0000900a05ff75b2 */ /* 0x0048a20008000100 */
[----:B------:R4:W3:Y:S02]  /*08e0*/  SYNCS.EXCH.64 URZ, [UR5+0x98], UR10 ;  /* 0x0000980a05ff75b2 */ /* 0x0008e40008000100 */
[----:B----4-:R-:W-:Y:S01]  /*08f0*/  NOP ;  /* 0x0000000000007918 */ /* 0x010fe20000000000 */
.L_x_11:
[----:B------:R-:W4:Y:S01]  /*0900*/  SHFL.IDX PT, R2, R94, RZ, 0x1f ;  /* 0x00001fff5e027589 */ /* 0x000f2200000e0000 */
[----:B------:R-:W-:Y:S01]  /*0910*/  NOP ;  /* 0x0000000000007918 */ /* 0x000fe20000000000 */
[----:B----4-:R-:W-:-:S13]  /*0920*/  ISETP.NE.AND P0, PT, R2, 0x4, PT ;  /* 0x000000040200780c */ /* 0x010fda0003f05270 */
[----:B------:R-:W-:Y:S05]  /*0930*/  @P0 BRA `(.L_x_12) ;  /* 0x00000000004c0947 */ /* 0x000fea0003800000 */
[----:B--23--:R-:W2:Y:S01]  /*0940*/  S2UR UR5, SR_CgaCtaId ;  /* 0x00000000000579c3 */ /* 0x00cea20000008800 */
[----:B------:R-:W-:Y:S01]  /*0950*/  UMOV UR9, 0x100 ;  /* 0x0000010000097882 */ /* 0x000fe20000000000 */
[----:B------:R-:W-:Y:S01]  /*0960*/  UMOV UR7, 0x400 ;  /* 0x0000040000077882 */ /* 0x000fe20000000000 */
[----:B------:R-:W-:Y:S01]  /*0970*/  USEL UR9, UR9, 0xe0, UP2 ;  /* 0x000000e009097887 */ /* 0x000fe20009000000 */
[----:B------:R-:W-:Y:S01]  /*0980*/  UMOV UR4, 0x1 ;  /* 0x0000000100047882 */ /* 0x000fe20000000000 */
[----:B------:R-:W-:Y:S01]  /*0990*/  ELECT P0, URZ, PT ;  /* 0x0000000000ff782f */ /* 0x000fe20003800000 */
[----:B------:R-:W-:-:S04]  /*09a0*/  UIADD3 UR10, UPT, UPT, -UR4, 0x100000, URZ ;  /* 0x00100000040a7890 */ /* 0x000fc8000fffe1ff */
[----:B------:R-:W-:Y:S02]  /*09b0*/  USHF.L.U32 UR11, UR10, 0xb, URZ ;  /* 0x0000000b0a0b7899 */ /* 0x000fe400080006ff */
[----:B------:R-:W-:Y:S02]  /*09c0*/  USHF.L.U32 UR10, UR10, 0x1, URZ ;  /* 0x000000010a0a7899 */ /* 0x000fe400080006ff */
[----:B------:R-:W-:-:S04]  /*09d0*/  UIADD3 UR12, UPT, UPT, -UR9, 0x100000, URZ ;  /* 0x00100000090c7890 */ /* 0x000fc8000fffe1ff */
[----:B------:R-:W-:Y:S02]  /*09e0*/  USHF.L.U32 UR13, UR12, 0xb, URZ ;  /* 0x0000000b0c0d7899 */ /* 0x000fe400080006ff */
[----:B------:R-:W-:Y:S02]  /*09f0*/  USHF.L.U32 UR12, UR12, 0x1, URZ ;  /* 0x000000010c0c7899 */ /* 0x000fe400080006ff */
[----:B--2---:R-:W-:Y:S01]  /*0a00*/  ULEA UR5, UR5, UR7, 0x18 ;  /* 0x0000000705057291 */ /* 0x004fe2000f8ec0ff */
[----:B------:R-:W2:Y:S11]  /*0a10*/  FENCE.VIEW.ASYNC.S ;  /* 0x00000000000073c6 */ /* 0x000eb60000000000 */
[----:B--2---:R4:W2:Y:S01]  /*0a20*/  SYNCS.EXCH.64 URZ, [UR5+0xa0], UR10 ;  /* 0x0000a00a05ff75b2 */ /* 0x0048a20008000100 */
[----:B------:R4:W3:Y:S01]  /*0a30*/  SYNCS.EXCH.64 URZ, [UR5+0xb0], UR12 ;  /* 0x0000b00c05ff75b2 */ /* 0x0008e20008000100 */
[----:B------:R4:W1:Y:S01]  /*0a40*/  SYNCS.EXCH.64 URZ, [UR5+0xa8], UR10 ;  /* 0x0000a80a05ff75b2 */ /* 0x0008620008000100 */
[----:B------:R4:W1:Y:S02]  /*0a50*/  SYNCS.EXCH.64 URZ, [UR5+0xb8], UR12 ;  /* 0x0000b80c05ff75b2 */ /* 0x0008640008000100 */
[----:B----4-:R-:W-:Y:S01]  /*0a60*/  NOP ;  /* 0x0000000000007918 */ /* 0x010fe20000000000 */
.L_x_12:
[----:B------:R-:W4:Y:S01]  /*0a70*/  SHFL.IDX PT, R2, R94, RZ, 0x1f ;  /* 0x00001fff5e027589 */ /* 0x000f2200000e0000 */
[----:B------:R-:W-:Y:S01]  /*0a80*/  NOP ;  /* 0x0000000000007918 */ /* 0x000fe20000000000 */
[----:B----4-:R-:W-:-:S13]  /*0a90*/  ISETP.NE.AND P0, PT, R2, 0x5, PT ;  /* 0x000000050200780c */ /* 0x010fda0003f05270 */
[----:B------:R-:W-:Y:S05]  /*0aa0*/  @P0 BRA `(.L_x_13) ;  /* 0x0000000000580947 */ /* 0x000fea0003800000 */
[----:B--2---:R-:W2:Y:S01]  /*0ab0*/  S2UR UR7, SR_CgaCtaId ;  /* 0x00000000000779c3 */ /* 0x004ea20000008800 */
        /* <DEDUP_REMOVED lines=12> */
[----:B--2---:R4:W2:Y:S01]  /*0b80*/  SYNCS.EXCH.64 URZ, [UR7+0xc0], UR10 ;  /* 0x0000c00a07ff75b2 */ /* 0x0048a20008000100 */
[----:B------:R4:W3:Y:S01]  /*0b90*/  SYNCS.EXCH.64 URZ, [UR7+0xe0], UR4 ;  /* 0x0000e00407ff75b2 */ /* 0x0008e20008000100 */
[----:B------:R4:W1:Y:S01]  /*0ba0*/  SYNCS.EXCH.64 URZ, [UR7+0xc8], UR10 ;  /* 0x0000c80a07ff75b2 */ /* 0x0008620008000100 */
[----:B------:R4:W1:Y:S01]  /*0bb0*/  SYNCS.EXCH.64 URZ, [UR7+0xe8], UR4 ;  /* 0x0000e80407ff75b2 */ /* 0x0008620008000100 */
[----:B------:R4:W1:Y:S01]  /*0bc0*/  SYNCS.EXCH.64 URZ, [UR7+0xd0], UR10 ;  /* 0x0000d00a07ff75b2 */ /* 0x0008620008000100 */
[----:B------:R4:W1:Y:S01]  /*0bd0*/  SYNCS.EXCH.64 URZ, [UR7+0xf0], UR4 ;  /* 0x0000f00407ff75b2 */ /* 0x0008620008000100 */
[----:B------:R4:W1:Y:S01]  /*0be0*/  SYNCS.EXCH.64 URZ, [UR7+0xd8], UR10 ;  /* 0x0000d80a07ff75b2 */ /* 0x0008620008000100 */
[----:B------:R4:W1:Y:S02]  /*0bf0*/  SYNCS.EXCH.64 URZ, [UR7+0xf8], UR4 ;  /* 0x0000f80407ff75b2 */ /* 0x0008640008000100 */
[----:B----4-:R-:W-:Y:S01]  /*0c00*/  NOP ;  /* 0x0000000000007918 */ /* 0x010fe20000000000 */
.L_x_13:
        /* <DEDUP_REMOVED lines=18> */
.L_x_14:
[----:B--23--:R-:W2:Y:S01]  /*0d30*/  S2UR UR5, SR_CTAID.X ;  /* 0x00000000000579c3 */ /* 0x00cea20000002500 */
[----:B------:R-:W-:-:S05]  /*0d40*/  CS2R.32 R88, SR_CgaSize ;  /* 0x0000000000587805 */ /* 0x000fca0000008a00 */
[----:B------:R-:W-:-:S05]  /*0d50*/  IMAD R88, R88, -0xa0, RZ ;  /* 0xffffff6058587824 */ /* 0x000fca00078e02ff */
[----:B------:R-:W-:-:S14]  /*0d60*/  R2UR UR9, R88 ;  /* 0x00000000580972ca */ /* 0x000fdc00000e0000 */
[----:B------:R-:W3:Y:S01]  /*0d70*/  LDCU UR9, c[0x0][UR9+0x2b0] ;  /* 0x00005600090977ac */ /* 0x000ee20008000800 */
[----:B------:R-:W-:Y:S01]  /*0d80*/  NOP ;  /* 0x0000000000007918 */ /* 0x000fe20000000000 */
[----:B------:R-:W-:-:S05]  /*0d90*/  CS2R.32 R88, SR_CgaSize ;  /* 0x0000000000587805 */ /* 0x000fca0000008a00 */
[----:B------:R-:W-:-:S05]  /*0da0*/  IMAD R88, R88, -0xa0, RZ ;  /* 0xffffff6058587824 */ /* 0x000fca00078e02ff */
[----:B------:R-:W-:-:S14]  /*0db0*/  R2UR UR7, R88 ;  /* 0x00000000580772ca */ /* 0x000fdc00000e0000 */
[----:B------:R-:W4:Y:S01]  /*0dc0*/  LDCU UR7, c[0x0][UR7+0x2b4] ;  /* 0x00005680070777ac */ /* 0x000f220008000800 */
[----:B------:R-:W1:Y:S08]  /*0dd0*/  S2UR UR4, SR_CTAID.Y ;  /* 0x00000000000479c3 */ /* 0x000e700000002600 */
[----:B------:R-:W4:Y:S01]  /*0de0*/  LDC R9, c[0x0][0xb24] ;  /* 0x0002c900ff097b82 */ /* 0x000f220000000800 */
[----:B--2---:R-:W-:-:S02]  /*0df0*/  I2FP.F32.U32 R5, UR5 ;  /* 0x0000000500057c45 */ /* 0x004fc40008201000 */
[----:B------:R-:W-:-:S05]  /*0e00*/  CS2R.32 R3, SR_CgaSize ;  /* 0x0000000000037805 */ /* 0x000fca0000008a00 */
[----:B------:R-:W-:-:S06]  /*0e10*/  IMAD R3, R3, -0xa0, RZ ;  /* 0xffffff6003037824 */ /* 0x000fcc00078e02ff */
[----:B------:R-:W2:Y:S01]  /*0e20*/  LDC R3, c[0x0][R3+0x2a0] ;  /* 0x0000a80003037b82 */ /* 0x000ea20000000800 */
[----:B------:R-:W-:Y:S01]  /*0e30*/  MOV R21, UR5 ;  /* 0x0000000500157c02 */ /* 0x000fe20008000f00 */
[----:B---3--:R-:W-:Y:S01]  /*0e40*/  FMUL R5, R5, UR9 ;  /* 0x0000000905057c20 */ /* 0x008fe20008400000 */
[----:B-1----:R-:W-:Y:S02]  /*0e50*/  I2FP.F32.U32 R4, UR4 ;  /* 0x0000000400047c45 */ /* 0x002fe40008201000 */
[----:B------:R-:W-:-:S05]  /*0e60*/  CS2R.32 R2, SR_CgaSize ;  /* 0x0000000000027805 */ /* 0x000fca0000008a00 */
[----:B------:R-:W-:-:S06]  /*0e70*/  IMAD R2, R2, -0xa0, RZ ;  /* 0xffffff6002027824 */ /* 0x000fcc00078e02ff */
[----:B------:R-:W1:Y:S01]  /*0e80*/  LDC R2, c[0x0][R2+0x2a4] ;  /* 0x0000a90002027b82 */ /* 0x000e620000000800 */
[----:B------:R-:W3:Y:S01]  /*0e90*/  F2I.U32.TRUNC.NTZ R88, R5 ;  /* 0x0000000500587305 */ /* 0x000ee2000020f000 */
[----:B------:R-:W-:Y:S01]  /*0ea0*/  MOV R20, UR4 ;  /* 0x0000000400147c02 */ /* 0x000fe20008000f00 */
[----:B----4-:R-:W-:-:S05]  /*0eb0*/  FMUL R4, R4, UR7 ;  /* 0x0000000704047c20 */ /* 0x010fca0008400000 */
[----:B------:R-:W-:Y:S01]  /*0ec0*/  BAR.SYNC.DEFER_BLOCKING 0x0 ;  /* 0x0000000000007b1d */ /* 0x000fe20000010000 */
[----:B------:R-:W-:-:S05]  /*0ed0*/  ISETP.GE.AND P0, PT, R9, 0x1, PT ;  /* 0x000000010900780c */ /* 0x000fca0003f06270 */
[----:B------:R-:W4:Y:S02]  /*0ee0*/  F2I.U32.TRUNC.NTZ R81, R4 ;  /* 0x0000000400517305 */ /* 0x000f24000020f000 */
[----:B------:R-:W1:Y:S01]  /*0ef0*/  S2UR UR36, SR_CTAID.Z ;  /* 0x00000000002479c3 */ /* 0x000e620000002700 */
[----:B---3--:R-:W-:-:S05]  /*0f00*/  IADD3 R88, PT, PT, -R88, RZ, RZ ;  /* 0x000000ff58587210 */ /* 0x008fca0007ffe1ff */
[----:B--2---:R-:W-:Y:S01]  /*0f10*/  IMAD R88, R3, R88, UR5 ;  /* 0x0000000503587e24 */ /* 0x004fe2000f8e0258 */
[----:B----4-:R-:W-:-:S05]  /*0f20*/  IADD3 R81, PT, PT, -R81, RZ, RZ ;  /* 0x000000ff51517210 */ /* 0x010fca0007ffe1ff */
[----:B-1----:R-:W-:Y:S01]  /*0f30*/  IMAD R81, R2, R81, UR4 ;  /* 0x0000000402517e24 */ /* 0x002fe2000f8e0251 */
[----:B------:R-:W-:Y:S06]  /*0f40*/  @!P0 BRA `(.L_x_15) ;  /* 0x0000000000b88947 */ /* 0x000fec0003800000 */
[----:B------:R-:W1:Y:S01]  /*0f50*/  LDC.64 R4, c[0x0][0xb18] ;  /* 0x0002c600ff047b82 */ /* 0x000e620000000a00 */
[----:B------:R-:W-:-:S07]  /*0f60*/  ISETP.NE.AND P0, PT, R9, 0x1, PT ;  /* 0x000000010900780c */ /* 0x000fce0003f05270 */
[----:B------:R-:W2:Y:S08]  /*0f70*/  LDC R10, c[0x0][0xb0c] ;  /* 0x0002c300ff0a7b82 */ /* 0x000eb00000000800 */
[----:B------:R-:W3:Y:S08]  /*0f80*/  LDC R11, c[0x0][0x370] ;  /* 0x0000dc00ff0b7b82 */ /* 0x000ef00000000800 */
[----:B------:R-:W4:Y:S01]  /*0f90*/  LDC R12, c[0x0][0x374] ;  /* 0x0000dd00ff0c7b82 */ /* 0x000f220000000800 */
[----:B-1----:R-:W-:-:S07]  /*0fa0*/  ISETP.NE.AND P1, PT, R4, 0x1, PT ;  /* 0x000000010400780c */ /* 0x002fce0003f25270 */
[----:B------:R-:W3:Y:S01]  /*0fb0*/  LDC.64 R6, c[0x0][0xb10] ;  /* 0x0002c400ff067b82 */ /* 0x000ee20000000a00 */
[----:B--2---:R-:W-:-:S07]  /*0fc0*/  ISETP.NE.AND P2, PT, R10, 0x1, PT ;  /* 0x000000010a00780c */ /* 0x004fce0003f45270 */
[----:B------:R-:W1:Y:S08]  /*0fd0*/  LDC R8, c[0x0][0xb20] ;  /* 0x0002c800ff087b82 */ /* 0x000e700000000800 */
[----:B------:R-:W2:Y:S01]  /*0fe0*/  LDC.64 R2, c[0x0][0xb28] ;  /* 0x0002ca00ff027b82 */ /* 0x000ea20000000a00 */
[----:B----4-:R-:W-:-:S04]  /*0ff0*/  IMAD.HI.U32 R13, R12, R5, RZ ;  /* 0x000000050c0d7227 */ /* 0x010fc800078e00ff */
[----:B------:R-:W-:-:S04]  /*1000*/  IMAD.HI.U32 R5, R20, R5, RZ ;  /* 0x0000000514057227 */ /* 0x000fc800078e00ff */
[----:B---3--:R-:W-:-:S04]  /*1010*/  IMAD.HI.U32 R14, R11, R6, RZ ;  /* 0x000000060b0e7227 */ /* 0x008fc800078e00ff */
[C---:B------:R-:W-:Y:S01]  /*1020*/  IMAD.HI.U32 R16, R21.reuse, R6, RZ ;  /* 0x0000000615107227 */ /* 0x040fe200078e00ff */
[-C--:B------:R-:W-:Y:S02]  /*1030*/  @P2 SHF.R.U32.HI R11, RZ, R7.reuse, R14 ;  /* 0x00000007ff0b2219 */ /* 0x080fe4000001160e */
[-C--:B-1----:R-:W-:Y:S02]  /*1040*/  @P1 SHF.R.U32.HI R12, RZ, R8.reuse, R13 ;  /* 0x00000008ff0c1219 */ /* 0x082fe4000001160d */
[----:B------:R-:W-:Y:S02]  /*1050*/  SHF.R.U32.HI R5, RZ, R8, R5 ;  /* 0x00000008ff057219 */ /* 0x000fe40000011605 */
[----:B------:R-:W-:Y:S02]  /*1060*/  SHF.R.U32.HI R16, RZ, R7, R16 ;  /* 0x00000007ff107219 */ /* 0x000fe40000011610 */
[----:B------:R-:W-:Y:S01]  /*1070*/  SEL R5, R20, R5, !P1 ;  /* 0x0000000514057207 */ /* 0x000fe20004800000 */
[----:B--2---:R-:W-:Y:S01]  /*1080*/  IMAD.HI.U32 R14, R12, R2, RZ ;  /* 0x000000020c0e7227 */ /* 0x004fe200078e00ff */
[----:B------:R-:W-:-:S02]  /*1090*/  SEL R7, R21, R16, !P2 ;  /* 0x0000001015077207 */ /* 0x000fc40005000000 */
[----:B------:R-:W-:Y:S01]  /*10a0*/  IADD3 R13, PT, PT, -R5, RZ, RZ ;  /* 0x000000ff050d7210 */ /* 0x000fe20007ffe1ff */
[----:B------:R-:W-:Y:S01]  /*10b0*/  IMAD.HI.U32 R6, R11, R2, RZ ;  /* 0x000000020b067227 */ /* 0x000fe200078e00ff */
[----:B------:R-:W-:-:S03]  /*10c0*/  @P0 SHF.R.U32.HI R12, RZ, R3, R14 ;  /* 0x00000003ff0c0219 */ /* 0x000fc6000001160e */
[----:B------:R-:W-:Y:S01]  /*10d0*/  IMAD R13, R4, R13, R20 ;  /* 0x0000000d040d7224 */ /* 0x000fe200078e0214 */
[----:B------:R-:W-:Y:S01]  /*10e0*/  @P0 SHF.R.U32.HI R11, RZ, R3, R6 ;  /* 0x00000003ff0b0219 */ /* 0x000fe20000011606 */
[----:B------:R-:W-:-:S04]  /*10f0*/  IMAD R12, R12, R9, RZ ;  /* 0x000000090c0c7224 */ /* 0x000fc800078e02ff */
[----:B------:R-:W-:Y:S01]  /*1100*/  IMAD R6, R11, R9, RZ ;  /* 0x000000090b067224 */ /* 0x000fe200078e02ff */
[----:B------:R-:W-:-:S04]  /*1110*/  ISETP.GE.AND P1, PT, R5, R12, PT ;  /* 0x0000000c0500720c */ /* 0x000fc80003f26270 */
[----:B------:R-:W-:Y:S01]  /*1120*/  ISETP.GE.OR P1, PT, R7, R6, P1 ;  /* 0x000000060700720c */ /* 0x000fe20000f26670 */
[----:B------:R-:W-:-:S05]  /*1130*/  IMAD.HI.U32 R6, R5, R2, RZ ;  /* 0x0000000205067227 */ /* 0x000fca00078e00ff */
[----:B------:R-:W-:-:S04]  /*1140*/  SHF.R.U32.HI R6, RZ, R3, R6 ;  /* 0x00000003ff067219 */ /* 0x000fc80000011606 */
[----:B------:R-:W-:-:S03]  /*1150*/  SEL R6, R5, R6, !P0 ;  /* 0x0000000605067207 */ /* 0x000fc60004000000 */
[----:B------:R-:W-:Y:S01]  /*1160*/  @!P1 IMAD.HI.U32 R8, R7, R2, RZ ;  /* 0x0000000207089227 */ /* 0x000fe200078e00ff */
[----:B------:R-:W-:-:S04]  /*1170*/  IADD3 R2, PT, PT, -R6, RZ, RZ ;  /* 0x000000ff06027210 */ /* 0x000fc80007ffe1ff */
[----:B------:R-:W-:Y:S01]  /*1180*/  @!P1 SHF.R.U32.HI R8, RZ, R3, R8 ;  /* 0x00000003ff089219 */ /* 0x000fe20000011608 */
[----:B------:R-:W-:-:S03]  /*1190*/  IMAD R2, R9, R2, R5 ;  /* 0x0000000209027224 */ /* 0x000fc600078e0205 */
[----:B------:R-:W-:-:S05]  /*11a0*/  @!P1 SEL R3, R7, R8, !P0 ;  /* 0x0000000807039207 */ /* 0x000fca0004000000 */
[--C-:B------:R-:W-:Y:S02]  /*11b0*/  @!P1 IMAD.IADD R6, R6, 0x1, -R3.reuse ;  /* 0x0000000106069824 */ /* 0x100fe400078e0a03 */
[----:B------:R-:W-:Y:S01]  /*11c0*/  @!P1 IMAD R3, R2, R11, R3 ;  /* 0x0000000b02039224 */ /* 0x000fe200078e0203 */
[----:B------:R-:W-:Y:S01]  /*11d0*/  IADD3 R2, PT, PT, -R7, RZ, RZ ;  /* 0x000000ff07027210 */ /* 0x000fe20007ffe1ff */
[----:B------:R-:W-:Y:S02]  /*11e0*/  @!P1 IMAD R5, R6, R9, R7 ;  /* 0x0000000906059224 */ /* 0x000fe400078e0207 */
[----:B------:R-:W-:Y:S02]  /*11f0*/  @!P1 IMAD.MOV.U32 R7, RZ, RZ, R3 ;  /* 0x000000ffff079224 */ /* 0x000fe400078e0003 */
[----:B------:R-:W-:Y:S02]  /*1200*/  IMAD R2, R10, R2, R21 ;  /* 0x000000020a027224 */ /* 0x000fe400078e0215 */
[----:B------:R-:W-:-:S02]  /*1210*/  IMAD R20, R5, R4, R13 ;  /* 0x0000000405147224 */ /* 0x000fc400078e020d */
[----:B------:R-:W-:Y:S02]  /*1220*/  IMAD R21, R7, R10, R2 ;  /* 0x0000000a07157224 */ /* 0x000fe400078e0202 */
.L_x_15:
[----:B------:R-:W1:Y:S01]  /*1230*/  LDCU UR4, c[0x0][0xb30] ;  /* 0x00016600ff0477ac */ /* 0x000e620008000800 */
[----:B------:R-:W2:Y:S08]  /*1240*/  S2UR UR37, SR_CgaCtaId ;  /* 0x00000000002579c3 */ /* 0x000eb00000008800 */
[----:B------:R-:W3:Y:S01]  /*1250*/  LDC R40, c[0x0][0xb24] ;  /* 0x0002c900ff287b82 */ /* 0x000ee20000000800 */
[----:B-1----:R-:W-:-:S09]  /*1260*/  UISETP.NE.AND UP1, UPT, UR4, 0x1, UPT ;  /* 0x000000010400788c */ /* 0x002fd2000bf25270 */
[----:B--2---:R-:W-:Y:S05]  /*1270*/  BRA.U UP1, `(.L_x_16) ;  /* 0x0000000101407547 */ /* 0x004fea000b800000 */
[----:B------:R-:W1:Y:S08]  /*1280*/  LDC.64 R4, c[0x0][0xb10] ;  /* 0x0002c400ff047b82 */ /* 0x000e700000000a00 */
[----:B------:R-:W2:Y:S08]  /*1290*/  LDC.64 R2, c[0x0][0xb18] ;  /* 0x0002c600ff027b82 */ /* 0x000eb00000000a00 */
[----:B------:R-:W4:Y:S08]  /*12a0*/  LDC R6, c[0x0][0xb20] ;  /* 0x0002c800ff067b82 */ /* 0x000f300000000800 */
[----:B------:R-:W3:Y:S01]  /*12b0*/  LDC R8, c[0x0][0xb0c] ;  /* 0x0002c300ff087b82 */ /* 0x000ee20000000800 */
[----:B-1----:R-:W-:-:S05]  /*12c0*/  IMAD.HI.U32 R4, R21, R4, RZ ;  /* 0x0000000415047227 */ /* 0x002fca00078e00ff */
[----:B------:R-:W-:Y:S01]  /*12d0*/  SHF.R.U32.HI R4, RZ, R5, R4 ;  /* 0x00000005ff047219 */ /* 0x000fe20000011604 */
[----:B--2---:R-:W-:Y:S01]  /*12e0*/  IMAD.HI.U32 R3, R20, R3, RZ ;  /* 0x0000000314037227 */ /* 0x004fe200078e00ff */
[----:B------:R-:W-:-:S04]  /*12f0*/  ISETP.NE.AND P0, PT, R2, 0x1, PT ;  /* 0x000000010200780c */ /* 0x000fc80003f05270 */
[----:B----4-:R-:W-:-:S04]  /*1300*/  SHF.R.U32.HI R3, RZ, R6, R3 ;  /* 0x00000006ff037219 */ /* 0x010fc80000011603 */
[----:B------:R-:W-:Y:S02]  /*1310*/  SEL R3, R20, R3, !P0 ;  /* 0x0000000314037207 */ /* 0x000fe40004000000 */
[----:B---3--:R-:W-:-:S04]  /*1320*/  ISETP.NE.AND P1, PT, R8, 0x1, PT ;  /* 0x000000010800780c */ /* 0x008fc80003f25270 */
[----:B------:R-:W-:-:S05]  /*1330*/  SEL R4, R21, R4, !P1 ;  /* 0x0000000415047207 */ /* 0x000fca0004800000 */
[----:B------:R-:W-:Y:S02]  /*1340*/  IMAD.IADD R5, R3, 0x1, -R4 ;  /* 0x0000000103057824 */ /* 0x000fe400078e0a04 */
[----:B------:R-:W-:Y:S02]  /*1350*/  IMAD.IADD R3, R4, 0x1, -R3 ;  /* 0x0000000104037824 */ /* 0x000fe400078e0a03 */
[----:B------:R-:W-:Y:S02]  /*1360*/  IMAD R21, R5, R8, R21 ;  /* 0x0000000805157224 */ /* 0x000fe400078e0215 */
[----:B------:R-:W-:-:S07]  /*1370*/  IMAD R20, R3, R2, R20 ;  /* 0x0000000203147224 */ /* 0x000fce00078e0214 */
.L_x_16:
[----:B------:R-:W-:Y:S01]  /*1380*/  BAR.SYNC.DEFER_BLOCKING 0x0 ;  /* 0x0000000000007b1d */ /* 0x000fe20000010000 */
[----:B------:R-:W-:Y:S01]  /*1390*/  UISETP.NE.AND UP1, UPT, UR8, 0x2, UPT ;  /* 0x000000020800788c */ /* 0x000fe2000bf25270 */
[----:B------:R-:W-:Y:S02]  /*13a0*/  ISETP.NE.OR P5, PT, R0, 0x2, !P5 ;  /* 0x000000020000780c */ /* 0x000fe40006fa5670 */
[----:B------:R-:W-:-:S06]  /*13b0*/  LOP3.LUT R2, R101, 0x1f, RZ, 0xc0, !PT ;  /* 0x0000001f65027812 */ /* 0x000fcc00078ec0ff */
[----:B------:R-:W-:Y:S05]  /*13c0*/  BRA.U UP1, `(.L_x_17) ;  /* 0x0000001101a47547 */ /* 0x000fea000b800000 */
[----:B------:R-:W1:Y:S01]  /*13d0*/  LDCU UR15, c[0x0][0x38c] ;  /* 0x00007180ff0f77ac */ /* 0x000e620008000800 */
[----:B------:R-:W2:Y:S01]  /*13e0*/  LDC R9, c[0x0][0x370] ;  /* 0x0000dc00ff097b82 */ /* 0x000ea20000000800 */
[----:B------:R-:W-:Y:S01]  /*13f0*/  PLOP3.LUT P1, PT, PT, PT, UP2, 0x80, 0x8 ;  /* 0x000000000008781c */ /* 0x000fe20003f2f028 */
[----:B------:R-:W-:Y:S01]  /*1400*/  IMAD.MOV.U32 R15, RZ, RZ, 0x1 ;  /* 0x00000001ff0f7424 */ /* 0x000fe200078e00ff */
[----:B------:R-:W-:Y:S01]  /*1410*/  ISETP.EQ.OR P4, PT, R2, RZ, P5 ;  /* 0x000000ff0200720c */ /* 0x000fe20002f82670 */
[----:B------:R-:W-:Y:S01]  /*1420*/  IMAD.MOV.U32 R14, RZ, RZ, RZ ;  /* 0x000000ffff0e7224 */ /* 0x000fe200078e00ff */
[----:B------:R-:W-:Y:S02]  /*1430*/  PLOP3.LUT P1, PT, P1, PT, PT, 0x8, 0x80 ;  /* 0x000000000080781c */ /* 0x000fe40000f2e170 */
[----:B------:R-:W-:Y:S01]  /*1440*/  CS2R R12, SRZ ;  /* 0x00000000000c7805 */ /* 0x000fe2000001ff00 */
[----:B------:R-:W-:Y:S01]  /*1450*/  IMAD.MOV.U32 R10, RZ, RZ, 0x1 ;  /* 0x00000001ff0a7424 */ /* 0x000fe200078e00ff */
[----:B------:R-:W4:Y:S01]  /*1460*/  LDC R0, c[0x0][0x374] ;  /* 0x0000dd00ff007b82 */ /* 0x000f220000000800 */
[----:B------:R-:W2:Y:S01]  /*1470*/  LDCU.64 UR24, c[0x0][0x348] ;  /* 0x00006900ff1877ac */ /* 0x000ea20008000a00 */
[----:B------:R-:W-:Y:S01]  /*1480*/  UMOV UR13, URZ ;  /* 0x000000ff000d7c82 */ /* 0x000fe20008000000 */
[----:B-1----:R-:W-:-:S04]  /*1490*/  UIADD3 UR5, UPT, UPT, UR15, 0x7f, URZ ;  /* 0x0000007f0f057890 */ /* 0x002fc8000fffe0ff */
[----:B------:R-:W-:-:S04]  /*14a0*/  USHF.R.S32.HI UR4, URZ, 0x1f, UR5 ;  /* 0x0000001fff047899 */ /* 0x000fc80008011405 */
[----:B------:R-:W-:-:S04]  /*14b0*/  ULEA.HI UR4, UR4, UR5, URZ, 0x7 ;  /* 0x0000000504047291 */ /* 0x000fc8000f8f38ff */
[----:B------:R-:W-:Y:S02]  /*14c0*/  USHF.R.S32.HI UR22, URZ, 0x7, UR4 ;  /* 0x00000007ff167899 */ /* 0x000fe40008011404 */
[----:B------:R-:W-:Y:S02]  /*14d0*/  UIADD3 UR4, UPT, UPT, UR15, -0x1, URZ ;  /* 0xffffffff0f047890 */ /* 0x000fe4000fffe0ff */
[----:B------:R-:W-:Y:S02]  /*14e0*/  UISETP.LT.U32.AND UP0, UPT, UR22, 0x6, UPT ;  /* 0x000000061600788c */ /* 0x000fe4000bf01070 */
[----:B------:R-:W-:Y:S02]  /*14f0*/  UISETP.GE.U32.AND UP1, UPT, UR4, -0xff, UPT ;  /* 0xffffff010400788c */ /* 0x000fe4000bf26070 */
[----:B------:R-:W-:Y:S02]  /*1500*/  USEL UR21, UR22, 0x6, UP0 ;  /* 0x0000000616157887 */ /* 0x000fe40008000000 */
[----:B------:R-:W-:-:S02]  /*1510*/  UIADD3 UR15, UPT, UPT, UR15, 0xfe, URZ ;  /* 0x000000fe0f0f7890 */ /* 0x000fc4000fffe0ff */
[----:B------:R-:W-:Y:S02]  /*1520*/  UIADD3 UR7, UPT, UPT, UR21, -0x1, URZ ;  /* 0xffffffff15077890 */ /* 0x000fe4000fffe0ff */
[----:B------:R-:W-:-:S03]  /*1530*/  UIADD3 UR14, UPT, UPT, UR22, -UR21, URZ ;  /* 0x80000015160e7290 */ /* 0x000fc6000fffe0ff */
[----:B------:R-:W-:-:S04]  /*1540*/  @UP1 UIADD3 UR7, UPT, UPT, UR21, URZ, URZ ;  /* 0x000000ff15071290 */ /* 0x000fc8000fffe0ff */
[----:B--2---:R-:W-:-:S12]  /*1550*/  UIADD3 UR7, UPT, UPT, UR7, 0x1, URZ ;  /* 0x0000000107077890 */ /* 0x004fd8000fffe0ff */
.L_x_35:
[----:B------:R-:W-:Y:S01]  /*1560*/  UISETP.NE.AND UP0, UPT, UR37, URZ, UPT ;  /* 0x000000ff2500728c */ /* 0x000fe2000bf05270 */
[----:B------:R-:W1:Y:S08]  /*1570*/  S2UR UR37, SR_CgaCtaId ;  /* 0x00000000002579c3 */ /* 0x000e700000008800 */
[----:B------:R-:W-:Y:S05]  /*1580*/  BRA.U UP0, `(.L_x_18) ;  /* 0x0000000100347547 */ /* 0x000fea000b800000 */
[----:B------:R-:W2:Y:S01]  /*1590*/  S2R R2, SR_CgaCtaId ;  /* 0x0000000000027919 */ /* 0x000ea20000008800 */
[----:B------:R-:W-:-:S04]  /*15a0*/  MOV R3, 0x400 ;  /* 0x0000040000037802 */ /* 0x000fc80000000f00 */
[----:B--2---:R-:W-:Y:S02]  /*15b0*/  LEA R3, R2, R3, 0x18 ;  /* 0x0000000302037211 */ /* 0x004fe400078ec0ff */
[----:B------:R-:W-:-:S03]  /*15c0*/  SHF.L.U32 R2, R10, 0x1f, RZ ;  /* 0x0000001f0a027819 */ /* 0x000fc600000006ff */
[----:B------:R-:W-:-:S04]  /*15d0*/  IMAD R3, R12, 0x8, R3 ;  /* 0x000000080c037824 */ /* 0x000fc800078e0203 */
[----:B------:R-:W2:Y:S02]  /*15e0*/  SYNCS.PHASECHK.TRANS64.TRYWAIT P0, [R3+URZ+0x110], R2 ;  /* 0x00011002030075a7 */ /* 0x000ea400080011ff */
[----:B--2---:R-:W-:Y:S05]  /*15f0*/  @!P0 BRA `(.L_x_19) ;  /* 0x0000006c00908947 */ /* 0x004fea0003800000 */
.L_x_122:
[----:B------:R-:W-:Y:S01]  /*1600*/  VIADD R12, R12, 0x1 ;  /* 0x000000010c0c7836 */ /* 0x000fe20000000000 */
[----:B------:R2:W-:Y:S04]  /*1610*/  SYNCS.ARRIVE.TRANS64.A1T0 RZ, [R3+URZ+0x100], RZ ;  /* 0x000100ff03ff79a7 */ /* 0x0005e800081000ff */
[----:B------:R-:W-:-:S04]  /*1620*/  ISETP.NE.AND P0, PT, R12, 0x2, PT ;  /* 0x000000020c00780c */ /* 0x000fc80003f05270 */
[----:B------:R-:W-:Y:S02]  /*1630*/  SEL R12, R12, RZ, P0 ;  /* 0x000000ff0c0c7207 */ /* 0x000fe40000000000 */
[----:B--2---:R-:W-:-:S04]  /*1640*/  SEL R3, RZ, 0x1, P0 ;  /* 0x00000001ff037807 */ /* 0x004fc80000000000 */
[----:B------:R-:W-:-:S07]  /*1650*/  LOP3.LUT R10, R10, R3, RZ, 0x3c, !PT ;  /* 0x000000030a0a7212 */ /* 0x000fce00078e3cff */
.L_x_18:
[----:B------:R-:W-:Y:S01]  /*1660*/  UMOV UR4, 0x400 ;  /* 0x0000040000047882 */ /* 0x000fe20000000000 */
[----:B------:R-:W-:Y:S01]  /*1670*/  SHF.L.U32 R2, R15, 0x1f, RZ ;  /* 0x0000001f0f027819 */ /* 0x000fe200000006ff */
[----:B-1----:R-:W-:Y:S01]  /*1680*/  ULEA UR4, UR37, UR4, 0x18 ;  /* 0x0000000425047291 */ /* 0x002fe2000f8ec0ff */
[----:B------:R-:W-:Y:S01]  /*1690*/  R2UR UR35, R21 ;  /* 0x00000000152372ca */ /* 0x000fe200000e0000 */
[----:B------:R-:W-:Y:S01]  /*16a0*/  UISETP.GE.U32.AND UP0, UPT, UR15, 0xff, UPT ;  /* 0x000000ff0f00788c */ /* 0x000fe2000bf06070 */
[----:B------:R-:W-:Y:S01]  /*16b0*/  R2UR UR11, R20 ;  /* 0x00000000140b72ca */ /* 0x000fe200000e0000 */
[----:B------:R-:W-:Y:S01]  /*16c0*/  ULEA UR5, UR13, UR4, 0x3 ;  /* 0x000000040d057291 */ /* 0x000fe2000f8e18ff */
[----:B------:R-:W-:-:S08]  /*16d0*/  UMOV UR23, URZ ;  /* 0x000000ff00177c82 */ /* 0x000fd00008000000 */
[----:B------:R1:W2:Y:S01]  /*16e0*/  SYNCS.PHASECHK.TRANS64.TRYWAIT P0, [UR5+0x30], R2 ;  /* 0x00003002ff0075a7 */ /* 0x0002a20008001105 */
[----:B------:R-:W-:Y:S02]  /*16f0*/  USHF.L.U32 UR35, UR35, 0x6, URZ ;  /* 0x0000000623237899 */ /* 0x000fe400080006ff */
[----:B------:R-:W-:Y:S01]  /*1700*/  UIMAD UR11, UR11, 0xc0, URZ ;  /* 0x000000c00b0b78a4 */ /* 0x000fe2000f8e02ff */
[----:B------:R-:W-:Y:S11]  /*1710*/  BRA.U !UP0, `(.L_x_20) ;  /* 0x0000000108a87547 */ /* 0x000ff6000b800000 */
[----:B------:R-:W-:Y:S01]  /*1720*/  UMOV UR16, URZ ;  /* 0x000000ff00107c82 */ /* 0x000fe20008000000 */
[----:B------:R-:W-:-:S05]  /*1730*/  UMOV UR6, UR13 ;  /* 0x0000000d00067c82 */ /* 0x000fca0008000000 */
.L_x_25:
[----:B--2---:R-:W-:Y:S01]  /*1740*/  @!P5 MOV R3, 0x8000 ;  /* 0x000080000003d802 */ /* 0x004fe20000000f00 */
[----:B-1----:R-:W-:Y:S01]  /*1750*/  ULEA UR33, UR6, UR4, 0x3 ;  /* 0x0000000406217291 */ /* 0x002fe2000f8e18ff */
[----:B--2---:R-:W-:Y:S11]  /*1760*/  @P0 BRA `(.L_x_21) ;  /* 0x00000000000c0947 */ /* 0x004ff60003800000 */
[----:B------:R-:W-:Y:S04]  /*1770*/  SHF.L.U32 R5, R15, 0x1f, RZ ;  /* 0x0000001f0f057819 */ /* 0x000fe800000006ff */
[----:B------:R-:W2:Y:S02]  /*1780*/  SYNCS.PHASECHK.TRANS64.TRYWAIT P0, [UR33+0x30], R5 ;  /* 0x00003005ff0075a7 */ /* 0x000ea40008001121 */
[----:B--2---:R-:W-:Y:S05]  /*1790*/  @!P0 BRA `(.L_x_22) ;  /* 0x0000006c003c8947 */ /* 0x004fea0003800000 */
.L_x_21:
[----:B------:R2:W-:Y:S01]  /*17a0*/  @!P5 SYNCS.ARRIVE.TRANS64 RZ, [UR33], R3 ;  /* 0x00000003ffffd9a7 */ /* 0x0005e20008000021 */
[----:B------:R-:W-:Y:S04]  /*17b0*/  BSSY.RECONVERGENT B0, `(.L_x_23) ;  /* 0x0000003000007945 */ /* 0x000fe80003800200 */
[----:B------:R-:W-:Y:S05]  /*17c0*/  @P4 BRA `(.L_x_24) ;  /* 0x0000000000044947 */ /* 0x000fea0003800000 */
[----:B------:R-:W-:Y:S05]  /*17d0*/  BPT.TRAP 0x1 ;  /* 0x000000040000795c */ /* 0x000fea0000300000 */
.L_x_24:
[----:B------:R-:W-:Y:S05]  /*17e0*/  BSYNC.RECONVERGENT B0 ;  /* 0x0000000000007941 */ /* 0x000fea0003800200 */
.L_x_23:
[----:B------:R-:W-:Y:S02]  /*17f0*/  UIADD3 UR13, UPT, UPT, UR6, 0x1, URZ ;  /* 0x00000001060d7890 */ /* 0x000fe4000fffe0ff */
[----:B------:R-:W-:Y:S02]  /*1800*/  UIADD3 UR18, UP1, UPT, UR24, 0x80, URZ ;  /* 0x0000008018127890 */ /* 0x000fe4000ff3e0ff */
[----:B------:R-:W-:Y:S02]  /*1810*/  UISETP.NE.AND UP0, UPT, UR13, 0x6, UPT ;  /* 0x000000060d00788c */ /* 0x000fe4000bf05270 */
[----:B------:R-:W-:Y:S02]  /*1820*/  ULEA UR32, UR6, UR4, 0xd ;  /* 0x0000000406207291 */ /* 0x000fe4000f8e68ff */
[----:B------:R-:W-:Y:S02]  /*1830*/  USEL UR9, URZ, 0x1, UP0 ;  /* 0x00000001ff097887 */ /* 0x000fe40008000000 */
[----:B------:R-:W-:Y:S02]  /*1840*/  USEL UR13, UR13, URZ, UP0 ;  /* 0x000000ff0d0d7287 */ /* 0x000fe40008000000 */
[----:B------:R-:W-:Y:S02]  /*1850*/  USHF.L.U32 UR34, UR16, 0x7, URZ ;  /* 0x0000000710227899 */ /* 0x000fe400080006ff */
[----:B------:R-:W-:Y:S01]  /*1860*/  ULEA UR8, UR13, UR4, 0x3 ;  /* 0x000000040d087291 */ /* 0x000fe2000f8e18ff */
[----:B------:R-:W-:Y:S01]  /*1870*/  LOP3.LUT R15, R15, UR9, RZ, 0x3c, !PT ;  /* 0x000000090f0f7c12 */ /* 0x000fe2000f8e3cff */
[----:B------:R-:W-:Y:S02]  /*1880*/  UIADD3.X UR19, UPT, UPT, URZ, UR25, URZ, UP1, !UPT ;  /* 0x00000019ff137290 */ /* 0x000fe40008ffe4ff */
[----:B------:R-:W-:Y:S01]  /*1890*/  UIADD3 UR32, UPT, UPT, UR32, 0x5400, URZ ;  /* 0x0000540020207890 */ /* 0x000fe2000fffe0ff */
[----:B-1----:R-:W-:Y:S01]  /*18a0*/  SHF.L.U32 R2, R15, 0x1f, RZ ;  /* 0x0000001f0f027819 */ /* 0x002fe200000006ff */
[----:B------:R-:W-:Y:S02]  /*18b0*/  UIMAD UR5, UR6, 0x6000, UR4 ;  /* 0x00006000060578a4 */ /* 0x000fe4000f8e0204 */
[----:B------:R-:W-:Y:S01]  /*18c0*/  UIADD3 UR26, UP0, UPT, UR24, 0x180, URZ ;  /* 0x00000180181a7890 */ /* 0x000fe2000ff1e0ff */
[----:B------:R1:W1:Y:S01]  /*18d0*/  SYNCS.PHASECHK.TRANS64.TRYWAIT P0, [UR8+0x30], R2 ;  /* 0x00003002ff0075a7 */ /* 0x0002620008001108 */
[----:B------:R-:W-:Y:S01]  /*18e0*/  UMOV UR28, 0x0 ;  /* 0x00000000001c7882 */ /* 0x000fe20000000000 */
[----:B------:R-:W-:Y:S01]  /*18f0*/  UMOV UR29, 0x10000000 ;  /* 0x10000000001d7882 */ /* 0x000fe20000000000 */
[----:B------:R-:W-:Y:S01]  /*1900*/  UIADD3 UR8, UPT, UPT, UR5, 0x11400, URZ ;  /* 0x0001140005087890 */ /* 0x000fe2000fffe0ff */
[----:B------:R1:W-:Y:S01]  /*1910*/  UTMALDG.3D [UR32], [UR18], desc[UR28] ;  /* 0x00001c20120075b4 */ /* 0x0003e20008011000 */
[----:B------:R-:W-:Y:S02]  /*1920*/  UIADD3.X UR27, UPT, UPT, URZ, UR25, URZ, UP0, !UPT ;  /* 0x00000019ff1b7290 */ /* 0x000fe400087fe4ff */
[----:B------:R-:W-:Y:S01]  /*1930*/  UIADD3 UR16, UPT, UPT, UR16, 0x1, URZ ;  /* 0x0000000110107890 */ /* 0x000fe2000fffe0ff */
[----:B------:R-:W-:Y:S01]  /*1940*/  UMOV UR12, UR36 ;  /* 0x00000024000c7c82 */ /* 0x000fe20008000000 */
[----:B------:R-:W-:Y:S01]  /*1950*/  UMOV UR9, UR33 ;  /* 0x0000002100097c82 */ /* 0x000fe20008000000 */
[----:B------:R-:W-:Y:S01]  /*1960*/  UMOV UR10, UR34 ;  /* 0x00000022000a7c82 */ /* 0x000fe20008000000 */
[----:B------:R-:W-:Y:S03]  /*1970*/  UISETP.NE.AND UP0, UPT, UR16, UR7, UPT ;  /* 0x000000071000728c */ /* 0x000fe6000bf05270 */
[----:B------:R1:W-:Y:S01]  /*1980*/  UTMALDG.3D [UR8], [UR26], desc[UR28] ;  /* 0x00001c081a0075b4 */ /* 0x0003e20008011000 */
[----:B------:R-:W-:Y:S01]  /*1990*/  UMOV UR23, UR7 ;  /* 0x0000000700177c82 */ /* 0x000fe20008000000 */
[----:B------:R-:W-:Y:S04]  /*19a0*/  UMOV UR6, UR13 ;  /* 0x0000000d00067c82 */ /* 0x000fe80008000000 */
[----:B------:R-:W-:Y:S05]  /*19b0*/  BRA.U UP0, `(.L_x_25) ;  /* 0xfffffffd00607547 */ /* 0x000fea000b83ffff */
.L_x_20:
[----:B------:R-:W-:Y:S01]  /*19c0*/  ULEA UR5, UR13, UR4, 0x3 ;  /* 0x000000040d057291 */ /* 0x000fe2000f8e18ff */
[----:B-1----:R-:W-:Y:S01]  /*19d0*/  SHF.L.U32 R2, R15, 0x1f, RZ ;  /* 0x0000001f0f027819 */ /* 0x002fe200000006ff */
[----:B------:R-:W-:Y:S01]  /*19e0*/  @!P1 SYNCS.ARRIVE.TRANS64.A1T0 RZ, [UR4+0x98], RZ ;  /* 0x000098ffffff99a7 */ /* 0x000fe20008100004 */
[----:B------:R-:W-:-:S06]  /*19f0*/  UISETP.GT.AND UP0, UPT, UR22, UR21, UPT ;  /* 0x000000151600728c */ /* 0x000fcc000bf04270 */
[----:B--2---:R1:W2:Y:S03]  /*1a00*/  SYNCS.PHASECHK.TRANS64.TRYWAIT P0, [UR5+0x30], R2 ;  /* 0x00003002ff0075a7 */ /* 0x0042a60008001105 */
[----:B------:R-:W-:Y:S05]  /*1a10*/  BRA.U !UP0, `(.L_x_26) ;  /* 0x0000000108ac7547 */ /* 0x000fea000b800000 */
[----:B------:R-:W-:Y:S01]  /*1a20*/  UIADD3 UR26, UPT, UPT, UR14, UR23, URZ ;  /* 0x000000170e1a7290 */ /* 0x000fe2000fffe0ff */
[----:B------:R-:W-:-:S11]  /*1a30*/  UMOV UR6, UR13 ;  /* 0x0000000d00067c82 */ /* 0x000fd60008000000 */
.L_x_31:
[----:B--2---:R-:W-:Y:S01]  /*1a40*/  @!P5 MOV R3, 0x8000 ;  /* 0x000080000003d802 */ /* 0x004fe20000000f00 */
[----:B-1----:R-:W-:Y:S01]  /*1a50*/  ULEA UR17, UR6, UR4, 0x3 ;  /* 0x0000000406117291 */ /* 0x002fe2000f8e18ff */
[----:B--2---:R-:W-:Y:S11]  /*1a60*/  @P0 BRA `(.L_x_27) ;  /* 0x00000000000c0947 */ /* 0x004ff60003800000 */
[----:B------:R-:W-:Y:S04]  /*1a70*/  SHF.L.U32 R5, R15, 0x1f, RZ ;  /* 0x0000001f0f057819 */ /* 0x000fe800000006ff */
[----:B------:R-:W2:Y:S02]  /*1a80*/  SYNCS.PHASECHK.TRANS64.TRYWAIT P0, [UR17+0x30], R5 ;  /* 0x00003005ff0075a7 */ /* 0x000ea40008001111 */
[----:B--2---:R-:W-:Y:S05]  /*1a90*/  @!P0 BRA `(.L_x_28) ;  /* 0x0000006800948947 */ /* 0x004fea0003800000 */
.L_x_27:
[----:B------:R2:W-:Y:S01]  /*1aa0*/  @!P5 SYNCS.ARRIVE.TRANS64 RZ, [UR17], R3 ;  /* 0x00000003ffffd9a7 */ /* 0x0005e20008000011 */
[----:B------:R-:W-:Y:S04]  /*1ab0*/  BSSY.RECONVERGENT B0, `(.L_x_29) ;  /* 0x0000003000007945 */ /* 0x000fe80003800200 */
[----:B------:R-:W-:Y:S05]  /*1ac0*/  @P4 BRA `(.L_x_30) ;  /* 0x0000000000044947 */ /* 0x000fea0003800000 */
[----:B------:R-:W-:Y:S05]  /*1ad0*/  BPT.TRAP 0x1 ;  /* 0x000000040000795c */ /* 0x000fea0000300000 */
.L_x_30:
[----:B------:R-:W-:Y:S05]  /*1ae0*/  BSYNC.RECONVERGENT B0 ;  /* 0x0000000000007941 */ /* 0x000fea0003800200 */
.L_x_29:
[----:B------:R-:W-:Y:S02]  /*1af0*/  UIADD3 UR13, UPT, UPT, UR6, 0x1, URZ ;  /* 0x00000001060d7890 */ /* 0x000fe4000fffe0ff */
[----:B------:R-:W-:Y:S02]  /*1b00*/  ULEA UR16, UR6, UR4, 0xd ;  /* 0x0000000406107291 */ /* 0x000fe4000f8e68ff */
[----:B------:R-:W-:Y:S02]  /*1b10*/  UISETP.NE.AND UP0, UPT, UR13, 0x6, UPT ;  /* 0x000000060d00788c */ /* 0x000fe4000bf05270 */
[----:B------:R-:W-:Y:S02]  /*1b20*/  UIADD3 UR32, UP1, UPT, UR24, 0x80, URZ ;  /* 0x0000008018207890 */ /* 0x000fe4000ff3e0ff */
[----:B------:R-:W-:Y:S02]  /*1b30*/  USEL UR9, URZ, 0x1, UP0 ;  /* 0x00000001ff097887 */ /* 0x000fe40008000000 */
[----:B------:R-:W-:Y:S02]  /*1b40*/  USEL UR13, UR13, URZ, UP0 ;  /* 0x000000ff0d0d7287 */ /* 0x000fe40008000000 */
[----:B------:R-:W-:Y:S02]  /*1b50*/  USHF.L.U32 UR18, UR23, 0x7, URZ ;  /* 0x0000000717127899 */ /* 0x000fe400080006ff */
[----:B------:R-:W-:Y:S01]  /*1b60*/  ULEA UR8, UR13, UR4, 0x3 ;  /* 0x000000040d087291 */ /* 0x000fe2000f8e18ff */
[----:B------:R-:W-:Y:S01]  /*1b70*/  LOP3.LUT R15, R15, UR9, RZ, 0x3c, !PT ;  /* 0x000000090f0f7c12 */ /* 0x000fe2000f8e3cff */
[----:B------:R-:W-:Y:S02]  /*1b80*/  UIADD3 UR16, UPT, UPT, UR16, 0x5400, URZ ;  /* 0x0000540010107890 */ /* 0x000fe4000fffe0ff */
[----:B------:R-:W-:Y:S01]  /*1b90*/  UIADD3.X UR33, UPT, UPT, URZ, UR25, URZ, UP1, !UPT ;  /* 0x00000019ff217290 */ /* 0x000fe20008ffe4ff */
[----:B-1----:R-:W-:Y:S01]  /*1ba0*/  SHF.L.U32 R2, R15, 0x1f, RZ ;  /* 0x0000001f0f027819 */ /* 0x002fe200000006ff */
[----:B------:R-:W-:Y:S02]  /*1bb0*/  UIMAD UR5, UR6, 0x6000, UR4 ;  /* 0x00006000060578a4 */ /* 0x000fe4000f8e0204 */
[----:B------:R-:W-:Y:S01]  /*1bc0*/  UIADD3 UR30, UP0, UPT, UR24, 0x180, URZ ;  /* 0x00000180181e7890 */ /* 0x000fe2000ff1e0ff */
[----:B------:R1:W1:Y:S01]  /*1bd0*/  SYNCS.PHASECHK.TRANS64.TRYWAIT P0, [UR8+0x30], R2 ;  /* 0x00003002ff0075a7 */ /* 0x0002620008001108 */
[----:B------:R-:W-:Y:S01]  /*1be0*/  UIADD3 UR8, UPT, UPT, UR5, 0x11400, URZ ;  /* 0x0001140005087890 */ /* 0x000fe2000fffe0ff */
[----:B------:R-:W-:Y:S01]  /*1bf0*/  UMOV UR28, 0x0 ;  /* 0x00000000001c7882 */ /* 0x000fe20000000000 */
[----:B------:R-:W-:Y:S01]  /*1c00*/  UMOV UR29, 0x10000000 ;  /* 0x10000000001d7882 */ /* 0x000fe20000000000 */
[----:B------:R-:W-:Y:S01]  /*1c10*/  UMOV UR19, UR35 ;  /* 0x0000002300137c82 */ /* 0x000fe20008000000 */
[----:B------:R-:W-:Y:S01]  /*1c20*/  UMOV UR20, UR36 ;  /* 0x0000002400147c82 */ /* 0x000fe20008000000 */
[----:B------:R-:W-:Y:S01]  /*1c30*/  UIADD3.X UR31, UPT, UPT, URZ, UR25, URZ, UP0, !UPT ;  /* 0x00000019ff1f7290 */ /* 0x000fe200087fe4ff */
[----:B------:R1:W-:Y:S01]  /*1c40*/  UTMALDG.3D [UR16], [UR32], desc[UR28] ;  /* 0x00001c10200075b4 */ /* 0x0003e20008011000 */
[----:B------:R-:W-:Y:S01]  /*1c50*/  UIADD3 UR23, UPT, UPT, UR23, 0x1, URZ ;  /* 0x0000000117177890 */ /* 0x000fe2000fffe0ff */
[----:B------:R-:W-:Y:S01]  /*1c60*/  UMOV UR12, UR36 ;  /* 0x00000024000c7c82 */ /* 0x000fe20008000000 */
[----:B------:R-:W-:Y:S01]  /*1c70*/  UMOV UR9, UR17 ;  /* 0x0000001100097c82 */ /* 0x000fe20008000000 */
[----:B------:R-:W-:Y:S01]  /*1c80*/  UMOV UR10, UR18 ;  /* 0x00000012000a7c82 */ /* 0x000fe20008000000 */
[----:B------:R-:W-:Y:S03]  /*1c90*/  UISETP.NE.AND UP0, UPT, UR23, UR26, UPT ;  /* 0x0000001a1700728c */ /* 0x000fe6000bf05270 */
[----:B------:R1:W-:Y:S01]  /*1ca0*/  UTMALDG.3D [UR8], [UR30], desc[UR28] ;  /* 0x00001c081e0075b4 */ /* 0x0003e20008011000 */
[----:B------:R-:W-:Y:S05]  /*1cb0*/  UMOV UR6, UR13 ;  /* 0x0000000d00067c82 */ /* 0x000fea0008000000 */
[----:B------:R-:W-:Y:S05]  /*1cc0*/  BRA.U UP0, `(.L_x_31) ;  /* 0xfffffffd005c7547 */ /* 0x000fea000b83ffff */
.L_x_26:
[C---:B-1----:R-:W-:Y:S01]  /*1cd0*/  LEA R2, R14.reuse, UR4, 0x3 ;  /* 0x000000040e027c11 */ /* 0x042fe2000f8e18ff */
[----:B------:R-:W-:Y:S01]  /*1ce0*/  NOP ;  /* 0x0000000000007918 */ /* 0x000fe20000000000 */
[----:B--2---:R-:W-:Y:S02]  /*1cf0*/  SHF.L.U32 R3, R13, 0x1f, RZ ;  /* 0x0000001f0d037819 */ /* 0x004fe400000006ff */
[----:B------:R-:W-:Y:S02]  /*1d00*/  LEA R4, R14, UR4, 0x4 ;  /* 0x000000040e047c11 */ /* 0x000fe4000f8e20ff */
[----:B------:R-:W1:Y:S02]  /*1d10*/  SYNCS.PHASECHK.TRANS64.TRYWAIT P0, [R2+URZ+0xa0], R3 ;  /* 0x0000a003020075a7 */ /* 0x000e6400080011ff */
[----:B-1----:R-:W-:Y:S05]  /*1d20*/  @!P0 BRA `(.L_x_32) ;  /* 0x0000006800088947 */ /* 0x002fea0003800000 */
.L_x_125:
[----:B------:R-:W2:Y:S01]  /*1d30*/  LDS.128 R4, [R4+0x130] ;  /* 0x0001300004047984 */ /* 0x000ea20000000c00 */
[----:B---3--:R-:W-:Y:S01]  /*1d40*/  ISETP.GE.AND P0, PT, R40, 0x1, PT ;  /* 0x000000012800780c */ /* 0x008fe20003f06270 */
[----:B-1----:R-:W-:Y:S01]  /*1d50*/  VIADD R2, R2, 0xb0 ;  /* 0x000000b002027836 */ /* 0x002fe20000000000 */
[----:B------:R-:W-:Y:S01]  /*1d60*/  @!PT LDS RZ, [RZ] ;  /* 0x00000000fffff984 */ /* 0x000fe20000000800 */
[----:B------:R-:W-:Y:S01]  /*1d70*/  @!PT LDS RZ, [RZ] ;  /* 0x00000000fffff984 */ /* 0x000fe20000000800 */
[----:B------:R-:W-:Y:S01]  /*1d80*/  @!PT LDS RZ, [RZ] ;  /* 0x00000000fffff984 */ /* 0x000fe20000000800 */
[----:B------:R-:W-:Y:S01]  /*1d90*/  @!PT LDS RZ, [RZ] ;  /* 0x00000000fffff984 */ /* 0x000fe20000000800 */
[----:B------:R1:W-:Y:S06]  /*1da0*/  MEMBAR.ALL.CTA ;  /* 0x0000000000007992 */ /* 0x0003ec0000008000 */
[----:B-1----:R-:W1:Y:S01]  /*1db0*/  FENCE.VIEW.ASYNC.S ;  /* 0x00000000000073c6 */ /* 0x002e620000000000 */
[----:B------:R-:W-:-:S04]  /*1dc0*/  PRMT R2, RZ, 0x654, R2 ;  /* 0x00000654ff027816 */ /* 0x000fc80000000002 */
[----:B-1----:R1:W-:Y:S01]  /*1dd0*/  SYNCS.ARRIVE.TRANS64.RED.A1T0 RZ, [R2+URZ], RZ ;  /* 0x000000ff02ff79a7 */ /* 0x0023e200081004ff */
[----:B--2---:R-:W-:-:S13]  /*1de0*/  LOP3.LUT P2, RZ, R6, 0x1, RZ, 0xc0, !PT ;  /* 0x0000000106ff7812 */ /* 0x004fda000784c0ff */
[----:B------:R-:W-:Y:S01]  /*1df0*/  @P2 SHF.R.U32.HI R3, RZ, 0x10, R5 ;  /* 0x00000010ff032819 */ /* 0x000fe20000011605 */
[----:B------:R-:W-:Y:S01]  /*1e00*/  VOTEU.ANY UP0, P2 ;  /* 0x0000000000ff7886 */ /* 0x000fe20001000100 */
[----:B------:R-:W-:Y:S02]  /*1e10*/  @P2 MOV R11, R4 ;  /* 0x00000004000b2202 */ /* 0x000fe40000000f00 */
[----:B------:R-:W-:Y:S02]  /*1e20*/  @P2 R2UR.BROADCAST UR5, R3 ;  /* 0x00000000030522ca */ /* 0x000fe400008e0000 */
[----:B------:R-:W-:-:S11]  /*1e30*/  @P2 LOP3.LUT R8, R5, 0xffff, RZ, 0xc0, !PT ;  /* 0x0000ffff05082812 */ /* 0x000fd600078ec0ff */
[----:B------:R-:W-:Y:S01]  /*1e40*/  @UP0 UMOV UR36, UR5 ;  /* 0x0000000500240c82 */ /* 0x000fe20008000000 */
[----:B-1----:R-:W-:Y:S05]  /*1e50*/  @!P0 BRA `(.L_x_33) ;  /* 0x0000000000b88947 */ /* 0x002fea0003800000 */
[----:B------:R-:W4:Y:S01]  /*1e60*/  LDC.64 R4, c[0x0][0xb18] ;  /* 0x0002c600ff047b82 */ /* 0x000f220000000a00 */
[----:B------:R-:W-:-:S07]  /*1e70*/  ISETP.NE.AND P3, PT, R40, 0x1, PT ;  /* 0x000000012800780c */ /* 0x000fce0003f65270 */
[----:B------:R-:W1:Y:S08]  /*1e80*/  LDC.64 R6, c[0x0][0xb10] ;  /* 0x0002c400ff067b82 */ /* 0x000e700000000a00 */
[----:B------:R-:W2:Y:S08]  /*1e90*/  LDC R16, c[0x0][0xb20] ;  /* 0x0002c800ff107b82 */ /* 0x000eb00000000800 */
[----:B------:R-:W3:Y:S01]  /*1ea0*/  LDC R18, c[0x0][0xb0c] ;  /* 0x0002c300ff127b82 */ /* 0x000ee20000000800 */
[----:B----4-:R-:W-:Y:S01]  /*1eb0*/  IMAD.HI.U32 R17, R0, R5, RZ ;  /* 0x0000000500117227 */ /* 0x010fe200078e00ff */
[----:B------:R-:W-:-:S03]  /*1ec0*/  ISETP.NE.AND P0, PT, R4, 0x1, PT ;  /* 0x000000010400780c */ /* 0x000fc60003f05270 */
[----:B------:R-:W-:-:S03]  /*1ed0*/  IMAD.HI.U32 R5, R8, R5, RZ ;  /* 0x0000000508057227 */ /* 0x000fc600078e00ff */
[----:B------:R-:W4:Y:S01]  /*1ee0*/  LDC.64 R2, c[0x0][0xb28] ;  /* 0x0002ca00ff027b82 */ /* 0x000f220000000a00 */
[----:B-1----:R-:W-:-:S04]  /*1ef0*/  IMAD.HI.U32 R20, R9, R6, RZ ;  /* 0x0000000609147227 */ /* 0x002fc800078e00ff */
[----:B------:R-:W-:Y:S01]  /*1f00*/  IMAD.HI.U32 R22, R11, R6, RZ ;  /* 0x000000060b167227 */ /* 0x000fe200078e00ff */
[----:B------:R-:W-:Y:S02]  /*1f10*/  SHF.R.U32.HI R20, RZ, R7, R20 ;  /* 0x00000007ff147219 */ /* 0x000fe40000011614 */
[-C--:B--2---:R-:W-:Y:S02]  /*1f20*/  SHF.R.U32.HI R17, RZ, R16.reuse, R17 ;  /* 0x00000010ff117219 */ /* 0x084fe40000011611 */
[----:B------:R-:W-:Y:S02]  /*1f30*/  SHF.R.U32.HI R5, RZ, R16, R5 ;  /* 0x00000010ff057219 */ /* 0x000fe40000011605 */
[----:B------:R-:W-:Y:S02]  /*1f40*/  SEL R17, R0, R17, !P0 ;  /* 0x0000001100117207 */ /* 0x000fe40004000000 */
[----:B------:R-:W-:Y:S02]  /*1f50*/  SHF.R.U32.HI R22, RZ, R7, R22 ;  /* 0x00000007ff167219 */ /* 0x000fe40000011616 */
[----:B---3--:R-:W-:-:S02]  /*1f60*/  ISETP.NE.AND P1, PT, R18, 0x1, PT ;  /* 0x000000011200780c */ /* 0x008fc40003f25270 */
[----:B------:R-:W-:Y:S02]  /*1f70*/  SEL R5, R8, R5, !P0 ;  /* 0x0000000508057207 */ /* 0x000fe40004000000 */
[----:B------:R-:W-:Y:S02]  /*1f80*/  SEL R19, R9, R20, !P1 ;  /* 0x0000001409137207 */ /* 0x000fe40004800000 */
[----:B------:R-:W-:Y:S01]  /*1f90*/  SEL R7, R11, R22, !P1 ;  /* 0x000000160b077207 */ /* 0x000fe20004800000 */
[----:B----4-:R-:W-:-:S04]  /*1fa0*/  IMAD.HI.U32 R20, R17, R2, RZ ;  /* 0x0000000211147227 */ /* 0x010fc800078e00ff */
[----:B------:R-:W-:Y:S01]  /*1fb0*/  IMAD.HI.U32 R6, R19, R2, RZ ;  /* 0x0000000213067227 */ /* 0x000fe200078e00ff */
[----:B------:R-:W-:-:S04]  /*1fc0*/  @P3 SHF.R.U32.HI R17, RZ, R3, R20 ;  /* 0x00000003ff113219 */ /* 0x000fc80000011614 */
[----:B------:R-:W-:Y:S01]  /*1fd0*/  @P3 SHF.R.U32.HI R19, RZ, R3, R6 ;  /* 0x00000003ff133219 */ /* 0x000fe20000011606 */
[----:B------:R-:W-:-:S04]  /*1fe0*/  IMAD R17, R40, R17, RZ ;  /* 0x0000001128117224 */ /* 0x000fc800078e02ff */
[----:B------:R-:W-:Y:S01]  /*1ff0*/  IMAD R6, R40, R19, RZ ;  /* 0x0000001328067224 */ /* 0x000fe200078e02ff */
[C---:B------:R-:W-:Y:S02]  /*2000*/  ISETP.GE.AND P0, PT, R5.reuse, R17, PT ;  /* 0x000000110500720c */ /* 0x040fe40003f06270 */
[----:B------:R-:W-:Y:S02]  /*2010*/  IADD3 R17, PT, PT, -R5, RZ, RZ ;  /* 0x000000ff05117210 */ /* 0x000fe40007ffe1ff */
[----:B------:R-:W-:Y:S01]  /*2020*/  ISETP.GE.OR P0, PT, R7, R6, P0 ;  /* 0x000000060700720c */ /* 0x000fe20000706670 */
[----:B------:R-:W-:-:S04]  /*2030*/  IMAD.HI.U32 R6, R5, R2, RZ ;  /* 0x0000000205067227 */ /* 0x000fc800078e00ff */
[----:B------:R-:W-:Y:S01]  /*2040*/  IMAD R8, R4, R17, R8 ;  /* 0x0000001104087224 */ /* 0x000fe200078e0208 */
[----:B------:R-:W-:-:S04]  /*2050*/  SHF.R.U32.HI R6, RZ, R3, R6 ;  /* 0x00000003ff067219 */ /* 0x000fc80000011606 */
[----:B------:R-:W-:-:S03]  /*2060*/  SEL R6, R5, R6, !P3 ;  /* 0x0000000605067207 */ /* 0x000fc60005800000 */
[----:B------:R-:W-:-:S04]  /*2070*/  @!P0 IMAD.HI.U32 R16, R7, R2, RZ ;  /* 0x0000000207108227 */ /* 0x000fc800078e00ff */
[----:B------:R-:W-:Y:S01]  /*2080*/  IMAD.MOV R2, RZ, RZ, -R6 ;  /* 0x000000ffff027224 */ /* 0x000fe200078e0a06 */
[----:B------:R-:W-:-:S03]  /*2090*/  @!P0 SHF.R.U32.HI R16, RZ, R3, R16 ;  /* 0x00000003ff108219 */ /* 0x000fc60000011610 */
[----:B------:R-:W-:Y:S01]  /*20a0*/  IMAD R2, R40, R2, R5 ;  /* 0x0000000228027224 */ /* 0x000fe200078e0205 */
        /* <DEDUP_REMOVED lines=9> */
.L_x_33:
[----:B------:R-:W1:Y:S02]  /*2140*/  LDCU UR5, c[0x0][0xb30] ;  /* 0x00016600ff0577ac */ /* 0x000e640008000800 */
[----:B-1----:R-:W-:-:S09]  /*2150*/  UISETP.NE.AND UP0, UPT, UR5, 0x1, UPT ;  /* 0x000000010500788c */ /* 0x002fd2000bf05270 */
[----:B------:R-:W-:Y:S05]  /*2160*/  BRA.U UP0, `(.L_x_34) ;  /* 0x0000000100407547 */ /* 0x000fea000b800000 */
[----:B------:R-:W1:Y:S08]  /*2170*/  LDC.64 R4, c[0x0][0xb10] ;  /* 0x0002c400ff047b82 */ /* 0x000e700000000a00 */
[----:B------:R-:W2:Y:S08]  /*2180*/  LDC.64 R2, c[0x0][0xb18] ;  /* 0x0002c600ff027b82 */ /* 0x000eb00000000a00 */
[----:B------:R-:W3:Y:S08]  /*2190*/  LDC R6, c[0x0][0xb20] ;  /* 0x0002c800ff067b82 */ /* 0x000ef00000000800 */
[----:B------:R-:W4:Y:S01]  /*21a0*/  LDC R16, c[0x0][0xb0c] ;  /* 0x0002c300ff107b82 */ /* 0x000f220000000800 */
[----:B-1----:R-:W-:-:S05]  /*21b0*/  IMAD.HI.U32 R4, R11, R4, RZ ;  /* 0x000000040b047227 */ /* 0x002fca00078e00ff */
[----:B------:R-:W-:Y:S01]  /*21c0*/  SHF.R.U32.HI R4, RZ, R5, R4 ;  /* 0x00000005ff047219 */ /* 0x000fe20000011604 */
[----:B--2---:R-:W-:Y:S01]  /*21d0*/  IMAD.HI.U32 R3, R8, R3, RZ ;  /* 0x0000000308037227 */ /* 0x004fe200078e00ff */
[----:B------:R-:W-:-:S04]  /*21e0*/  ISETP.NE.AND P0, PT, R2, 0x1, PT ;  /* 0x000000010200780c */ /* 0x000fc80003f05270 */
[----:B---3--:R-:W-:-:S04]  /*21f0*/  SHF.R.U32.HI R3, RZ, R6, R3 ;  /* 0x00000006ff037219 */ /* 0x008fc80000011603 */
[----:B------:R-:W-:Y:S02]  /*2200*/  SEL R3, R8, R3, !P0 ;  /* 0x0000000308037207 */ /* 0x000fe40004000000 */
[----:B----4-:R-:W-:-:S04]  /*2210*/  ISETP.NE.AND P1, PT, R16, 0x1, PT ;  /* 0x000000011000780c */ /* 0x010fc80003f25270 */
[----:B------:R-:W-:-:S05]  /*2220*/  SEL R4, R11, R4, !P1 ;  /* 0x000000040b047207 */ /* 0x000fca0004800000 */
[----:B------:R-:W-:Y:S02]  /*2230*/  IMAD.IADD R5, R3, 0x1, -R4 ;  /* 0x0000000103057824 */ /* 0x000fe400078e0a04 */
[----:B------:R-:W-:Y:S02]  /*2240*/  IMAD.IADD R3, R4, 0x1, -R3 ;  /* 0x0000000104037824 */ /* 0x000fe400078e0a03 */
[----:B------:R-:W-:Y:S02]  /*2250*/  IMAD R11, R5, R16, R11 ;  /* 0x00000010050b7224 */ /* 0x000fe400078e020b */
[----:B------:R-:W-:-:S07]  /*2260*/  IMAD R8, R3, R2, R8 ;  /* 0x0000000203087224 */ /* 0x000fce00078e0208 */
.L_x_34:
[----:B------:R-:W-:Y:S01]  /*2270*/  VIADD R14, R14, 0x1 ;  /* 0x000000010e0e7836 */ /* 0x000fe20000000000 */
[----:B------:R-:W-:Y:S01]  /*2280*/  PLOP3.LUT P1, PT, PT, PT, PT, 0x80, 0x8 ;  /* 0x000000000008781c */ /* 0x000fe20003f2f070 */
[----:B------:R-:W-:Y:S02]  /*2290*/  IMAD.IADD R21, R11, 0x1, R88 ;  /* 0x000000010b157824 */ /* 0x000fe400078e0258 */
[----:B------:R-:W-:Y:S01]  /*22a0*/  IMAD.IADD R20, R8, 0x1, R81 ;  /* 0x0000000108147824 */ /* 0x000fe200078e0251 */
[----:B------:R-:W-:-:S04]  /*22b0*/  ISETP.NE.AND P0, PT, R14, 0x2, PT ;  /* 0x000000020e00780c */ /* 0x000fc80003f05270 */
[----:B------:R-:W-:Y:S02]  /*22c0*/  SEL R2, RZ, 0x1, P0 ;  /* 0x00000001ff027807 */ /* 0x000fe40000000000 */
[----:B------:R-:W-:Y:S02]  /*22d0*/  SEL R14, R14, RZ, P0 ;  /* 0x000000ff0e0e7207 */ /* 0x000fe40000000000 */
[----:B------:R-:W-:Y:S01]  /*22e0*/  LOP3.LUT R13, R13, R2, RZ, 0x3c, !PT ;  /* 0x000000020d0d7212 */ /* 0x000fe200078e3cff */
[----:B------:R-:W-:Y:S06]  /*22f0*/  @P2 BRA `(.L_x_35) ;  /* 0xfffffff000982947 */ /* 0x000fec000383ffff */
[----:B------:R-:W-:Y:S01]  /*2300*/  UIADD3 UR4, UPT, UPT, UR4, 0x30, URZ ;  /* 0x0000003004047890 */ /* 0x000fe2000fffe0ff */
[----:B------:R-:W-:-:S03]  /*2310*/  SHF.L.U32 R3, R15, 0x1f, RZ ;  /* 0x0000001f0f037819 */ /* 0x000fc600000006ff */
[----:B------:R-:W-:-:S09]  /*2320*/  ULEA UR5, UR13, UR4, 0x3 ;  /* 0x000000040d057291 */ /* 0x000fd2000f8e18ff */
[----:B------:R-:W1:Y:S02]  /*2330*/  SYNCS.PHASECHK.TRANS64.TRYWAIT P0, [UR5], R3 ;  /* 0x00000003ff0075a7 */ /* 0x000e640008001105 */
[----:B-1----:R-:W-:Y:S05]  /*2340*/  @!P0 BRA `(.L_x_36) ;  /* 0x0000006000948947 */ /* 0x002fea0003800000 */
.L_x_127:
[----:B------:R-:W-:-:S04]  /*2350*/  UIADD3 UR6, UPT, UPT, UR13, 0x1, URZ ;  /* 0x000000010d067890 */ /* 0x000fc8000fffe0ff */
[----:B------:R-:W-:-:S04]  /*2360*/  UISETP.NE.AND UP0, UPT, UR6, 0x6, UPT ;  /* 0x000000060600788c */ /* 0x000fc8000bf05270 */
[----:B------:R-:W-:Y:S02]  /*2370*/  USEL UR7, URZ, 0x1, UP0 ;  /* 0x00000001ff077887 */ /* 0x000fe40008000000 */
[----:B------:R-:W-:-:S04]  /*2380*/  USEL UR6, UR6, URZ, UP0 ;  /* 0x000000ff06067287 */ /* 0x000fc80008000000 */
[----:B------:R-:W-:Y:S01]  /*2390*/  ULEA UR5, UR6, UR4, 0x3 ;  /* 0x0000000406057291 */ /* 0x000fe2000f8e18ff */
[----:B------:R-:W-:-:S04]  /*23a0*/  LOP3.LUT R2, R15, UR7, RZ, 0x3c, !PT ;  /* 0x000000070f027c12 */ /* 0x000fc8000f8e3cff */
[----:B-1----:R-:W-:-:S04]  /*23b0*/  SHF.L.U32 R3, R2, 0x1f, RZ ;  /* 0x0000001f02037819 */ /* 0x002fc800000006ff */
[----:B------:R-:W1:Y:S02]  /*23c0*/  SYNCS.PHASECHK.TRANS64.TRYWAIT P0, [UR5], R3 ;  /* 0x00000003ff0075a7 */ /* 0x000e640008001105 */
[----:B-1----:R-:W-:Y:S05]  /*23d0*/  @!P0 BRA `(.L_x_37) ;  /* 0x0000006000888947 */ /* 0x002fea0003800000 */
.L_x_129:
        /* <DEDUP_REMOVED lines=9> */
.L_x_131:
        /* <DEDUP_REMOVED lines=9> */
.L_x_133:
        /* <DEDUP_REMOVED lines=9> */
.L_x_135:
[----:B------:R-:W-:-:S04]  /*2590*/  UIADD3 UR6, UPT, UPT, UR6, 0x1, URZ ;  /* 0x0000000106067890 */ /* 0x000fc8000fffe0ff */
[----:B------:R-:W-:-:S04]  /*25a0*/  UISETP.NE.AND UP0, UPT, UR6, 0x6, UPT ;  /* 0x000000060600788c */ /* 0x000fc8000bf05270 */
[----:B------:R-:W-:Y:S02]  /*25b0*/  USEL UR5, URZ, 0x1, UP0 ;  /* 0x00000001ff057887 */ /* 0x000fe40008000000 */
[----:B------:R-:W-:-:S04]  /*25c0*/  USEL UR6, UR6, URZ, UP0 ;  /* 0x000000ff06067287 */ /* 0x000fc80008000000 */
[----:B------:R-:W-:Y:S01]  /*25d0*/  ULEA UR6, UR6, UR4, 0x3 ;  /* 0x0000000406067291 */ /* 0x000fe2000f8e18ff */
[----:B-1----:R-:W-:-:S04]  /*25e0*/  LOP3.LUT R3, R2, UR5, RZ, 0x3c, !PT ;  /* 0x0000000502037c12 */ /* 0x002fc8000f8e3cff */
[----:B------:R-:W-:Y:S01]  /*25f0*/  SHF.L.U32 R3, R3, 0x1f, RZ ;  /* 0x0000001f03037819 */ /* 0x000fe200000006ff */
[----:B----4-:R-:W-:-:S07]  /*2600*/  IMAD.U32 R0, RZ, RZ, UR6 ;  /* 0x00000006ff007e24 */ /* 0x010fce000f8e00ff */
.L_x_41:
[----:B-1----:R1:W2:Y:S02]  /*2610*/  SYNCS.PHASECHK.TRANS64.TRYWAIT P0, [R0+URZ], R3 ;  /* 0x00000003000075a7 */ /* 0x0022a400080011ff */
[----:B--2---:R-:W-:Y:S05]  /*2620*/  @!P0 NANOSLEEP.SYNCS 0x989680 ;  /* 0x009896800000895d */ /* 0x004fea0003900000 */
[----:B------:R-:W2:Y:S02]  /*2630*/  @!P0 SYNCS.PHASECHK.TRANS64 P0, [R0+URZ], R3 ;  /* 0x00000003000085a7 */ /* 0x000ea400080010ff */
[----:B--2---:R-:W-:Y:S05]  /*2640*/  @P0 EXIT ;  /* 0x000000000000094d */ /* 0x004fea0003800000 */
[----:B------:R-:W-:Y:S05]  /*2650*/  BRA `(.L_x_41) ;  /* 0xfffffffc00ec7947 */ /* 0x000fea000383ffff */
.L_x_17:
[----:B------:R-:W-:-:S04]  /*2660*/  UISETP.NE.AND UP1, UPT, UR37, URZ, UPT ;  /* 0x000000ff2500728c */ /* 0x000fc8000bf25270 */
[----:B------:R-:W-:-:S09]  /*2670*/  UISETP.NE.OR UP1, UPT, UR8, 0x1, UP1 ;  /* 0x000000010800788c */ /* 0x000fd20008f25670 */
[----:B------:R-:W-:Y:S05]  /*2680*/  BRA.U UP1, `(.L_x_42) ;  /* 0x0000000501487547 */ /* 0x000fea000b800000 */
[----:B------:R-:W-:Y:S01]  /*2690*/  ISETP.NE.AND P2, PT, R2, RZ, PT ;  /* 0x000000ff0200720c */ /* 0x000fe20003f45270 */
[----:B------:R-:W-:Y:S01]  /*26a0*/  IMAD.MOV.U32 R12, RZ, RZ, 0x1 ;  /* 0x00000001ff0c7424 */ /* 0x000fe200078e00ff */
[----:B------:R-:W-:Y:S02]  /*26b0*/  CS2R R10, SRZ ;  /* 0x00000000000a7805 */ /* 0x000fe4000001ff00 */
[----:B------:R-:W-:Y:S01]  /*26c0*/  CS2R R8, SRZ ;  /* 0x0000000000087805 */ /* 0x000fe2000001ff00 */
[----:B------:R-:W-:Y:S01]  /*26d0*/  UMOV UR4, 0x400 ;  /* 0x0000040000047882 */ /* 0x000fe20000000000 */
[----:B------:R-:W-:Y:S01]  /*26e0*/  UMOV UR6, URZ ;  /* 0x000000ff00067c82 */ /* 0x000fe20008000000 */
[----:B------:R-:W-:-:S12]  /*26f0*/  ULEA UR37, UR37, UR4, 0x18 ;  /* 0x0000000425257291 */ /* 0x000fd8000f8ec0ff */
.L_x_46:
[----:B------:R-:W-:Y:S02]  /*2700*/  LEA R0, R8, UR37, 0x3 ;  /* 0x0000002508007c11 */ /* 0x000fe4000f8e18ff */
[----:B------:R-:W-:-:S03]  /*2710*/  SHF.L.U32 R5, R9, 0x1f, RZ ;  /* 0x0000001f09057819 */ /* 0x000fc600000006ff */
[----:B------:R-:W-:Y:S01]  /*2720*/  VIADD R4, R0, 0x110 ;  /* 0x0000011000047836 */ /* 0x000fe20000000000 */
[----:B------:R-:W1:Y:S02]  /*2730*/  SYNCS.PHASECHK.TRANS64.TRYWAIT P0, [R0+URZ+0x100], R5 ;  /* 0x00010005000075a7 */ /* 0x000e6400080011ff */
[----:B-1----:R-:W-:Y:S05]  /*2740*/  @!P0 BRA `(.L_x_43) ;  /* 0x00000060000c8947 */ /* 0x002fea0003800000 */
.L_x_136:
[----:B------:R-:W-:Y:S01]  /*2750*/  ULEA UR5, UR6, UR37, 0x3 ;  /* 0x0000002506057291 */ /* 0x000fe2000f8e18ff */
[----:B------:R-:W-:Y:S02]  /*2760*/  PRMT R4, RZ, 0x654, R4 ;  /* 0x00000654ff047816 */ /* 0x000fe40000000004 */
[----:B-1----:R-:W-:Y:S01]  /*2770*/  SHF.L.U32 R5, R12, 0x1f, RZ ;  /* 0x0000001f0c057819 */ /* 0x002fe200000006ff */
[----:B------:R-:W-:Y:S01]  /*2780*/  UIADD3 UR4, UPT, UPT, UR5, 0xa0, URZ ;  /* 0x000000a005047890 */ /* 0x000fe2000fffe0ff */
[----:B------:R1:W-:Y:S05]  /*2790*/  SYNCS.ARRIVE.TRANS64.RED.A1T0 RZ, [R4+URZ], RZ ;  /* 0x000000ff04ff79a7 */ /* 0x0003ea00081004ff */
[----:B------:R-:W-:Y:S01]  /*27a0*/  IMAD.U32 R7, RZ, RZ, UR4 ;  /* 0x00000004ff077e24 */ /* 0x000fe2000f8e00ff */
[----:B------:R-:W2:Y:S04]  /*27b0*/  SYNCS.PHASECHK.TRANS64.TRYWAIT P0, [UR5+0xb0], R5 ;  /* 0x0000b005ff0075a7 */ /* 0x000ea80008001105 */
[----:B------:R-:W-:Y:S01]  /*27c0*/  PRMT R6, R2, 0x654, R7 ;  /* 0x0000065402067816 */ /* 0x000fe20000000007 */
[----:B-1----:R-:W-:Y:S01]  /*27d0*/  @!P2 IMAD.MOV.U32 R4, RZ, RZ, 0x10 ;  /* 0x00000010ff04a424 */ /* 0x002fe200078e00ff */
[----:B--2---:R-:W-:Y:S06]  /*27e0*/  @!P0 BRA `(.L_x_44) ;  /* 0x0000005c00f88947 */ /* 0x004fec0003800000 */
.L_x_138:
[----:B------:R-:W-:Y:S01]  /*27f0*/  ULEA UR4, UR6, UR37, 0x4 ;  /* 0x0000002506047291 */ /* 0x000fe2000f8e20ff */
[----:B------:R-:W-:Y:S01]  /*2800*/  SEL R3, R6, R3, !P2 ;  /* 0x0000000306037207 */ /* 0x000fe20005000000 */
[----:B------:R-:W-:Y:S01]  /*2810*/  UIADD3 UR5, UPT, UPT, UR5, 0xa0, URZ ;  /* 0x000000a005057890 */ /* 0x000fe2000fffe0ff */
[----:B-1----:R-:W-:Y:S01]  /*2820*/  LEA R0, R11, UR37, 0x3 ;  /* 0x000000250b007c11 */ /* 0x002fe2000f8e18ff */
[----:B------:R-:W-:Y:S01]  /*2830*/  UIADD3 UR4, UPT, UPT, UR4, 0x130, URZ ;  /* 0x0000013004047890 */ /* 0x000fe2000fffe0ff */
[----:B------:R-:W-:Y:S01]  /*2840*/  SHF.L.U32 R5, R10, 0x1f, RZ ;  /* 0x0000001f0a057819 */ /* 0x000fe200000006ff */
[----:B------:R1:W-:Y:S01]  /*2850*/  @!P2 SYNCS.ARRIVE.TRANS64.RED RZ, [R3+URZ], R4 ;  /* 0x0000000403ffa9a7 */ /* 0x0003e200080004ff */
[----:B------:R-:W-:Y:S01]  /*2860*/  UIADD3 UR6, UPT, UPT, UR6, 0x1, URZ ;  /* 0x0000000106067890 */ /* 0x000fe2000fffe0ff */
[----:B------:R-:W-:-:S03]  /*2870*/  VIADD R8, R8, 0x1 ;  /* 0x0000000108087836 */ /* 0x000fc60000000000 */
[----:B------:R-:W-:Y:S02]  /*2880*/  UISETP.NE.AND UP0, UPT, UR6, 0x2, UPT ;  /* 0x000000020600788c */ /* 0x000fe4000bf05270 */
[----:B------:R-:W-:Y:S06]  /*2890*/  UGETNEXTWORKID.BROADCAST [UR4], [UR5] ;  /* 0x00000000040073ca */ /* 0x000fec0008000100 */
[----:B------:R-:W-:Y:S01]  /*28a0*/  USEL UR4, URZ, 0x1, UP0 ;  /* 0x00000001ff047887 */ /* 0x000fe20008000000 */
[----:B------:R-:W-:Y:S01]  /*28b0*/  ISETP.NE.AND P0, PT, R8, 0x2, PT ;  /* 0x000000020800780c */ /* 0x000fe20003f05270 */
[----:B------:R-:W-:Y:S01]  /*28c0*/  USEL UR6, UR6, URZ, UP0 ;  /* 0x000000ff06067287 */ /* 0x000fe20008000000 */
[----:B------:R-:W2:Y:S03]  /*28d0*/  SYNCS.PHASECHK.TRANS64.TRYWAIT P1, [R0+URZ+0xa0], R5 ;  /* 0x0000a005000075a7 */ /* 0x000ea600080211ff */
[----:B------:R-:W-:Y:S01]  /*28e0*/  LOP3.LUT R12, R12, UR4, RZ, 0x3c, !PT ;  /* 0x000000040c0c7c12 */ /* 0x000fe2000f8e3cff */
[----:B-12---:R-:W-:Y:S07]  /*28f0*/  @!P1 BRA `(.L_x_45) ;  /* 0x0000005c00cc9947 */ /* 0x006fee0003800000 */
.L_x_139:
[C---:B------:R-:W-:Y:S01]  /*2900*/  LEA R4, R11.reuse, UR37, 0x4 ;  /* 0x000000250b047c11 */ /* 0x040fe2000f8e20ff */
[----:B-1----:R-:W-:Y:S01]  /*2910*/  VIADD R0, R0, 0xb0 ;  /* 0x000000b000007836 */ /* 0x002fe20000000000 */
[----:B------:R-:W-:Y:S01]  /*2920*/  SEL R8, R8, RZ, P0 ;  /* 0x000000ff08087207 */ /* 0x000fe20000000000 */
[----:B------:R-:W-:-:S03]  /*2930*/  VIADD R11, R11, 0x1 ;  /* 0x000000010b0b7836 */ /* 0x000fc60000000000 */
[----:B------:R-:W1:Y:S01]  /*2940*/  LDS.128 R4, [R4+0x130] ;  /* 0x0001300004047984 */ /* 0x000e620000000c00 */
[----:B------:R-:W-:Y:S02]  /*2950*/  PRMT R0, RZ, 0x654, R0 ;  /* 0x00000654ff007816 */ /* 0x000fe40000000000 */
[C---:B------:R-:W-:Y:S01]  /*2960*/  ISETP.NE.AND P1, PT, R11.reuse, 0x2, PT ;  /* 0x000000020b00780c */ /* 0x040fe20003f25270 */
[----:B------:R-:W-:Y:S01]  /*2970*/  @!PT LDS RZ, [RZ] ;  /* 0x00000000fffff984 */ /* 0x000fe20000000800 */
[----:B------:R-:W-:Y:S01]  /*2980*/  @!PT LDS RZ, [RZ] ;  /* 0x00000000fffff984 */ /* 0x000fe20000000800 */
[----:B------:R-:W-:Y:S01]  /*2990*/  @!PT LDS RZ, [RZ] ;  /* 0x00000000fffff984 */ /* 0x000fe20000000800 */
[----:B------:R-:W-:Y:S01]  /*29a0*/  @!PT LDS RZ, [RZ] ;  /* 0x00000000fffff984 */ /* 0x000fe20000000800 */
[----:B------:R2:W-:Y:S06]  /*29b0*/  MEMBAR.ALL.CTA ;  /* 0x0000000000007992 */ /* 0x0005ec0000008000 */
[----:B--2---:R-:W2:Y:S01]  /*29c0*/  FENCE.VIEW.ASYNC.S ;  /* 0x00000000000073c6 */ /* 0x004ea20000000000 */
[----:B------:R-:W-:Y:S01]  /*29d0*/  SEL R11, R11, RZ, P1 ;  /* 0x000000ff0b0b7207 */ /* 0x000fe20000800000 */
[----:B--2---:R2:W-:Y:S01]  /*29e0*/  SYNCS.ARRIVE.TRANS64.RED.A1T0 RZ, [R0+URZ], RZ ;  /* 0x000000ff00ff79a7 */ /* 0x0045e200081004ff */
[----:B-1----:R-:W-:-:S02]  /*29f0*/  LOP3.LUT P3, RZ, R6, 0x1, RZ, 0xc0, !PT ;  /* 0x0000000106ff7812 */ /* 0x002fc4000786c0ff */
[----:B------:R-:W-:-:S04]  /*2a00*/  SEL R5, RZ, 0x1, P1 ;  /* 0x00000001ff057807 */ /* 0x000fc80000800000 */
[----:B------:R-:W-:Y:S02]  /*2a10*/  LOP3.LUT R10, R10, R5, RZ, 0x3c, !PT ;  /* 0x000000050a0a7212 */ /* 0x000fe400078e3cff */
[----:B--2---:R-:W-:-:S04]  /*2a20*/  SEL R0, RZ, 0x1, P0 ;  /* 0x00000001ff007807 */ /* 0x004fc80000000000 */
[----:B------:R-:W-:Y:S01]  /*2a30*/  LOP3.LUT R9, R9, R0, RZ, 0x3c, !PT ;  /* 0x0000000009097212 */ /* 0x000fe200078e3cff */
[----:B------:R-:W-:Y:S06]  /*2a40*/  @P3 BRA `(.L_x_46) ;  /* 0xfffffffc002c3947 */ /* 0x000fec000383ffff */
[----:B------:R-:W-:Y:S01]  /*2a50*/  ULEA UR5, UR6, UR37, 0x3 ;  /* 0x0000002506057291 */ /* 0x000fe2000f8e18ff */
[----:B------:R-:W-:-:S08]  /*2a60*/  SHF.L.U32 R3, R12, 0x1f, RZ ;  /* 0x0000001f0c037819 */ /* 0x000fd000000006ff */
[----:B------:R-:W1:Y:S02]  /*2a70*/  SYNCS.PHASECHK.TRANS64 P0, [UR5+0xb0], R3 ;  /* 0x0000b003ff0075a7 */ /* 0x000e640008001005 */
[----:B-1----:R-:W-:Y:S05]  /*2a80*/  @P0 BRA `(.L_x_47) ;  /* 0x0000000000080947 */ /* 0x002fea0003800000 */
[----:B------:R-:W1:Y:S02]  /*2a90*/  SYNCS.PHASECHK.TRANS64.TRYWAIT P0, [UR5+0xb0], R3 ;  /* 0x0000b003ff0075a7 */ /* 0x000e640008001105 */
[----:B-1----:R-:W-:Y:S05]  /*2aa0*/  @!P0 BRA `(.L_x_48) ;  /* 0x0000005c00748947 */ /* 0x002fea0003800000 */
.L_x_47:
[----:B------:R-:W-:-:S04]  /*2ab0*/  UIADD3 UR4, UPT, UPT, UR6, 0x1, URZ ;  /* 0x0000000106047890 */ /* 0x000fc8000fffe0ff */
[----:B------:R-:W-:-:S04]  /*2ac0*/  UISETP.NE.AND UP0, UPT, UR4, 0x2, UPT ;  /* 0x000000020400788c */ /* 0x000fc8000bf05270 */
[----:B------:R-:W-:Y:S02]  /*2ad0*/  USEL UR7, URZ, 0x1, UP0 ;  /* 0x00000001ff077887 */ /* 0x000fe40008000000 */
[----:B------:R-:W-:-:S04]  /*2ae0*/  USEL UR4, UR4, URZ, UP0 ;  /* 0x000000ff04047287 */ /* 0x000fc80008000000 */
[----:B------:R-:W-:Y:S01]  /*2af0*/  ULEA UR4, UR4, UR37, 0x3 ;  /* 0x0000002504047291 */ /* 0x000fe2000f8e18ff */
[----:B-1----:R-:W-:-:S04]  /*2b00*/  LOP3.LUT R3, R12, UR7, RZ, 0x3c, !PT ;  /* 0x000000070c037c12 */ /* 0x002fc8000f8e3cff */
[----:B------:R-:W-:-:S04]  /*2b10*/  SHF.L.U32 R0, R3, 0x1f, RZ ;  /* 0x0000001f03007819 */ /* 0x000fc800000006ff */
[----:B------:R-:W1:Y:S02]  /*2b20*/  SYNCS.PHASECHK.TRANS64 P0, [UR4+0xb0], R0 ;  /* 0x0000b000ff0075a7 */ /* 0x000e640008001004 */
[----:B-1----:R-:W-:Y:S05]  /*2b30*/  @P0 EXIT ;  /* 0x000000000000094d */ /* 0x002fea0003800000 */
[----:B------:R-:W-:Y:S02]  /*2b40*/  SHF.L.U32 R3, R3, 0x1f, RZ ;  /* 0x0000001f03037819 */ /* 0x000fe400000006ff */
[----:B------:R-:W-:-:S07]  /*2b50*/  MOV R0, UR4 ;  /* 0x0000000400007c02 */ /* 0x000fce0008000f00 */
.L_x_49:
[----:B-1----:R1:W2:Y:S02]  /*2b60*/  SYNCS.PHASECHK.TRANS64.TRYWAIT P0, [R0+URZ+0xb0], R3 ;  /* 0x0000b003000075a7 */ /* 0x0022a400080011ff */
[----:B--2---:R-:W-:Y:S05]  /*2b70*/  @!P0 NANOSLEEP.SYNCS 0x989680 ;  /* 0x009896800000895d */ /* 0x004fea0003900000 */
[----:B------:R-:W2:Y:S02]  /*2b80*/  @!P0 SYNCS.PHASECHK.TRANS64 P0, [R0+URZ+0xb0], R3 ;  /* 0x0000b003000085a7 */ /* 0x000ea400080010ff */
[----:B--2---:R-:W-:Y:S05]  /*2b90*/  @P0 EXIT ;  /* 0x000000000000094d */ /* 0x004fea0003800000 */
[----:B------:R-:W-:Y:S05]  /*2ba0*/  BRA `(.L_x_49) ;  /* 0xfffffffc00ec7947 */ /* 0x000fea000383ffff */
.L_x_42:
[----:B------:R-:W-:-:S09]  /*2bb0*/  UISETP.NE.AND UP1, UPT, UR8, URZ, UPT ;  /* 0x000000ff0800728c */ /* 0x000fd2000bf25270 */
[----:B------:R-:W-:Y:S05]  /*2bc0*/  BRA.U UP1, `(.L_x_50) ;  /* 0x0000000d01c87547 */ /* 0x000fea000b800000 */
[----:B------:R-:W-:Y:S01]  /*2bd0*/  UMOV UR4, 0x40 ;  /* 0x0000004000047882 */ /* 0x000fe20000000000 */
[----:B------:R-:W-:Y:S01]  /*2be0*/  NOP ;  /* 0x0000000000007918 */ /* 0x000fe20000000000 */
[----:B------:R-:W-:Y:S01]  /*2bf0*/  ULEA UR4, UR37, UR4, 0x18 ;  /* 0x0000000425047291 */ /* 0x000fe2000f8ec0ff */
[----:B------:R-:W-:Y:S02]  /*2c00*/  UMOV UR5, 0x400 ;  /* 0x0000040000057882 */ /* 0x000fe40000000000 */
[----:B------:R-:W-:-:S06]  /*2c10*/  ULEA UR37, UR37, UR5, 0x18 ;  /* 0x0000000525257291 */ /* 0x000fcc000f8ec0ff */
[----:B------:R-:W1:Y:S02]  /*2c20*/  LDS.U8 R0, [UR4+0x1c] ;  /* 0x00001c04ff007984 */ /* 0x000e640008000000 */
[----:B-1----:R-:W-:-:S13]  /*2c30*/  ISETP.NE.AND P0, PT, R0, RZ, PT ;  /* 0x000000ff0000720c */ /* 0x002fda0003f05270 */
[----:B------:R-:W-:Y:S05]  /*2c40*/  @P0 BRA `(.L_x_51) ;  /* 0x0000000000580947 */ /* 0x000fea0003800000 */
[----:B------:R-:W-:-:S13]  /*2c50*/  ELECT P0, URZ, PT ;  /* 0x0000000000ff782f */ /* 0x000fda0003800000 */
[----:B------:R-:W-:Y:S05]  /*2c60*/  @!P0 BRA `(.L_x_52) ;  /* 0x0000000000608947 */ /* 0x000fea0003800000 */
[----:B------:R-:W-:Y:S01]  /*2c70*/  UMOV UR5, 0x10 ;  /* 0x0000001000057882 */ /* 0x000fe20000000000 */
[----:B------:R-:W-:Y:S01]  /*2c80*/  HFMA2 R0, -RZ, RZ, 0, 5.9604644775390625e-08 ;  /* 0x00000001ff007431 */ /* 0x000fe200000001ff */
[----:B------:R-:W-:-:S03]  /*2c90*/  MOV R2, 0xffff ;  /* 0x0000ffff00027802 */ /* 0x000fc60000000f00 */
[----:B------:R-:W-:Y:S04]  /*2ca0*/  DEPBAR.LE SB1, 0x36 ;  /* 0x00009d800000791a */ /* 0x000fe80000000000 */
[----:B------:R-:W1:Y:S02]  /*2cb0*/  UTCATOMSWS.FIND_AND_SET.ALIGN UP0, UR5, UR5 ;  /* 0x00000005000575e3 */ /* 0x000e640008000800 */
[----:B-1----:R-:W-:Y:S01]  /*2cc0*/  MOV R3, UR5 ;  /* 0x0000000500037c02 */ /* 0x002fe20008000f00 */
[----:B------:R-:W-:Y:S06]  /*2cd0*/  BRA.U UP0, `(.L_x_53) ;  /* 0x0000000100187547 */ /* 0x000fec000b800000 */
.L_x_54:
[----:B------:R-:W-:Y:S05]  /*2ce0*/  NANOSLEEP 0x64 ;  /* 0x000000640000795d */ /* 0x000fea0003800000 */
[----:B------:R-:W-:-:S05]  /*2cf0*/  UMOV UR5, 0x10 ;  /* 0x0000001000057882 */ /* 0x000fca0000000000 */
[----:B------:R-:W-:Y:S04]  /*2d00*/  DEPBAR.LE SB1, 0x36 ;  /* 0x00009d800000791a */ /* 0x000fe80000000000 */
[----:B------:R-:W1:Y:S02]  /*2d10*/  UTCATOMSWS.FIND_AND_SET.ALIGN UP0, UR5, UR5 ;  /* 0x00000005000575e3 */ /* 0x000e640008000800 */
[----:B-1----:R-:W-:Y:S01]  /*2d20*/  MOV R3, UR5 ;  /* 0x0000000500037c02 */ /* 0x002fe20008000f00 */
[----:B------:R-:W-:Y:S05]  /*2d30*/  BRA.U !UP0, `(.L_x_54) ;  /* 0xfffffffd08e87547 */ /* 0x000fea000b83ffff */
.L_x_53:
[-C--:B------:R-:W-:Y:S02]  /*2d40*/  SHF.L.U32 R2, R2, R3.reuse, RZ ;  /* 0x0000000302027219 */ /* 0x080fe400000006ff */
[----:B------:R-:W-:Y:S01]  /*2d50*/  SHF.L.U32 R0, R0, R3, RZ ;  /* 0x0000000300007219 */ /* 0x000fe200000006ff */
[----:B------:R-:W-:Y:S02]  /*2d60*/  IMAD.SHL.U32 R3, R3, 0x20, RZ ;  /* 0x0000002003037824 */ /* 0x000fe400078e00ff */
[----:B------:R1:W-:Y:S04]  /*2d70*/  ATOMS.OR RZ, [UR4+0x14], R2 ;  /* 0x00001402ffff798c */ /* 0x0003e8000b000004 */
[----:B------:R1:W-:Y:S04]  /*2d80*/  ATOMS.OR RZ, [UR4+0x18], R0 ;  /* 0x00001800ffff798c */ /* 0x0003e8000b000004 */
[----:B------:R1:W-:Y:S01]  /*2d90*/  STS [UR37+0x150], R3 ;  /* 0x00015003ff007988 */ /* 0x0003e20008000825 */
[----:B------:R-:W-:Y:S05]  /*2da0*/  BRA `(.L_x_52) ;  /* 0x0000000000107947 */ /* 0x000fea0003800000 */
.L_x_51:
[----:B------:R-:W-:Y:S02]  /*2db0*/  MOV R0, 0xffffffff ;  /* 0xffffffff00007802 */ /* 0x000fe40000000f00 */
[----:B------:R-:W-:-:S03]  /*2dc0*/  MOV R2, 0x2df0 ;  /* 0x00002df000027802 */ /* 0x000fc60000000f00 */
[----:B------:R1:W-:Y:S04]  /*2dd0*/  STS [UR37+0x150], R0 ;  /* 0x00015000ff007988 */ /* 0x0003e80008000825 */
[----:B-1-3-5:R-:W-:Y:S05]  /*2de0*/  CALL.REL.NOINC `($__internal_1_$__cuda_sm10x_tcgen05_guardrail_trap_phase_invalid_during_alloc) ;  /* 0x0000006000747944 */ /* 0x02afea0003c00000 */
.L_x_52:
[----:B------:R-:W-:Y:S05]  /*2df0*/  WARPSYNC.ALL ;  /* 0x0000000000007948 */ /* 0x000fea0003800000 */
[----:B------:R-:W2:Y:S01]  /*2e00*/  S2UR UR9, SR_CgaCtaId ;  /* 0x00000000000979c3 */ /* 0x000ea20000008800 */
[----:B------:R-:W-:Y:S01]  /*2e10*/  UMOV UR4, 0x400 ;  /* 0x0000040000047882 */ /* 0x000fe20000000000 */
[----:B------:R-:W-:-:S06]  /*2e20*/  NOP ;  /* 0x0000000000007918 */ /* 0x000fcc0000000000 */
[----:B------:R-:W-:Y:S06]  /*2e30*/  BAR.ARV 0x6, 0xa0 ;  /* 0x0182800000007b1d */ /* 0x000fec0000002000 */
[----:B------:R-:W4:Y:S01]  /*2e40*/  LDCU UR5, c[0x0][0x38c] ;  /* 0x00007180ff0577ac */ /* 0x000f220008000800 */
[----:B------:R-:W-:Y:S01]  /*2e50*/  IMAD.MOV.U32 R11, RZ, RZ, 0x1 ;  /* 0x00000001ff0b7424 */ /* 0x000fe200078e00ff */
[----:B------:R-:W-:Y:S01]  /*2e60*/  CS2R R8, SRZ ;  /* 0x0000000000087805 */ /* 0x000fe2000001ff00 */
[----:B------:R-:W-:Y:S01]  /*2e70*/  IMAD.MOV.U32 R10, RZ, RZ, RZ ;  /* 0x000000ffff0a7224 */ /* 0x000fe200078e00ff */
[----:B------:R-:W-:Y:S01]  /*2e80*/  UMOV UR12, URZ ;  /* 0x000000ff000c7c82 */ /* 0x000fe20008000000 */
[----:B------:R-:W-:Y:S01]  /*2e90*/  UMOV UR11, URZ ;  /* 0x000000ff000b7c82 */ /* 0x000fe20008000000 */
[----:B------:R-:W-:Y:S01]  /*2ea0*/  UMOV UR22, 0x0 ;  /* 0x0000000000167882 */ /* 0x000fe20000000000 */
[----:B------:R-:W-:Y:S01]  /*2eb0*/  UMOV UR23, 0x43004a0 ;  /* 0x043004a000177882 */ /* 0x000fe20000000000 */
[----:B------:R-:W-:Y:S01]  /*2ec0*/  UMOV UR20, 0x0 ;  /* 0x0000000000147882 */ /* 0x000fe20000000000 */
[----:B------:R-:W-:Y:S01]  /*2ed0*/  UMOV UR21, 0x43004a0 ;  /* 0x043004a000157882 */ /* 0x000fe20000000000 */
[----:B--2---:R-:W-:Y:S01]  /*2ee0*/  ULEA UR9, UR9, UR4, 0x18 ;  /* 0x0000000409097291 */ /* 0x004fe2000f8ec0ff */
[----:B------:R-:W2:Y:S03]  /*2ef0*/  LDCU UR4, c[0x0][0x38c] ;  /* 0x00007180ff0477ac */ /* 0x000ea60008000800 */
[----:B------:R-:W-:-:S02]  /*2f00*/  UIADD3 UR10, UPT, UPT, UR9, 0x5400, URZ ;  /* 0x00005400090a7890 */ /* 0x000fc4000fffe0ff */
[----:B----4-:R-:W-:-:S03]  /*2f10*/  UISETP.GE.AND UP3, UPT, UR5, 0x1, UPT ;  /* 0x000000010500788c */ /* 0x010fc6000bf66270 */
[----:B-1----:R-:W1:Y:S01]  /*2f20*/  LDS R0, [UR9+0x150] ;  /* 0x00015009ff007984 */ /* 0x002e620008000800 */
[----:B------:R-:W-:Y:S01]  /*2f30*/  USHF.R.U32.HI UR10, URZ, 0x4, UR10 ;  /* 0x00000004ff0a7899 */ /* 0x000fe2000801160a */
[----:B------:R-:W-:Y:S01]  /*2f40*/  UMOV UR26, 0x0 ;  /* 0x00000000001a7882 */ /* 0x000fe20000000000 */
[----:B------:R-:W-:Y:S02]  /*2f50*/  UMOV UR27, 0x43004a0 ;  /* 0x043004a0001b7882 */ /* 0x000fe40000000000 */
[----:B------:R-:W-:Y:S01]  /*2f60*/  ULOP3.LUT UR10, UR10, 0x3fff, URZ, 0xc0, !UPT ;  /* 0x00003fff0a0a7892 */ /* 0x000fe2000f8ec0ff */
[----:B------:R-:W-:Y:S01]  /*2f70*/  UMOV UR24, 0x0 ;  /* 0x0000000000187882 */ /* 0x000fe20000000000 */
[----:B------:R-:W-:Y:S02]  /*2f80*/  UMOV UR25, 0x43004a0 ;  /* 0x043004a000197882 */ /* 0x000fe40000000000 */
[----:B------:R-:W-:Y:S02]  /*2f90*/  ULOP3.LUT UR10, UR10, 0x10000, URZ, 0xfc, !UPT ;  /* 0x000100000a0a7892 */ /* 0x000fe4000f8efcff */
[----:B--2---:R-:W-:-:S04]  /*2fa0*/  UIADD3 UR4, UPT, UPT, UR4, 0x7f, URZ ;  /* 0x0000007f04047890 */ /* 0x004fc8000fffe0ff */
[----:B------:R-:W-:-:S04]  /*2fb0*/  USHF.R.S32.HI UR8, URZ, 0x1f, UR4 ;  /* 0x0000001fff087899 */ /* 0x000fc80008011404 */
[----:B------:R-:W-:Y:S02]  /*2fc0*/  ULEA.HI UR8, UR8, UR4, URZ, 0x7 ;  /* 0x0000000408087291 */ /* 0x000fe4000f8f38ff */
[----:B------:R-:W-:Y:S02]  /*2fd0*/  UIADD3 UR4, UPT, UPT, UR9, 0x11400, URZ ;  /* 0x0001140009047890 */ /* 0x000fe4000fffe0ff */
[----:B------:R-:W-:Y:S02]  /*2fe0*/  USHF.R.S32.HI UR8, URZ, 0x7, UR8 ;  /* 0x00000007ff087899 */ /* 0x000fe40008011408 */
[----:B------:R-:W-:Y:S02]  /*2ff0*/  USHF.R.U32.HI UR4, URZ, 0x4, UR4 ;  /* 0x00000004ff047899 */ /* 0x000fe40008011604 */
[----:B------:R-:W-:Y:S02]  /*3000*/  UISETP.LT.AND UP0, UPT, UR8, 0x1, UPT ;  /* 0x000000010800788c */ /* 0x000fe4000bf01270 */
[----:B------:R-:W-:-:S02]  /*3010*/  ULOP3.LUT UR4, UR4, 0x3fff, URZ, 0xc0, !UPT ;  /* 0x00003fff04047892 */ /* 0x000fc4000f8ec0ff */
[----:B------:R-:W-:Y:S02]  /*3020*/  USEL UR16, UR8, 0x1, !UP0 ;  /* 0x0000000108107887 */ /* 0x000fe4000c000000 */
[----:B------:R-:W-:Y:S02]  /*3030*/  ULOP3.LUT UR4, UR4, 0x10000, URZ, 0xfc, !UPT ;  /* 0x0001000004047892 */ /* 0x000fe4000f8efcff */
[----:B------:R-:W-:Y:S01]  /*3040*/  UIADD3 UR16, UPT, UPT, -UR16, URZ, URZ ;  /* 0x000000ff10107290 */ /* 0x000fe2000fffe1ff */
[----:B-1----:R-:W-:-:S15]  /*3050*/  R2UR UR13, R0 ;  /* 0x00000000000d72ca */ /* 0x002fde00000e0000 */
.L_x_61:
[----:B------:R-:W-:Y:S02]  /*3060*/  LEA R0, R10, UR9, 0x3 ;  /* 0x000000090a007c11 */ /* 0x000fe4000f8e18ff */
[----:B------:R-:W-:Y:S02]  /*3070*/  SHF.L.U32 R5, R9, 0x1f, RZ ;  /* 0x0000001f09057819 */ /* 0x000fe400000006ff */
[----:B------:R-:W-:Y:S01]  /*3080*/  PLOP3.LUT P0, PT, PT, PT, UP3, 0x80, 0x8 ;  /* 0x000000000008781c */ /* 0x000fe20003f0f038 */
[----:B------:R-:W-:Y:S01]  /*3090*/  VIADD R3, R0, 0xb0 ;  /* 0x000000b000037836 */ /* 0x000fe20000000000 */
[----:B-1----:R-:W1:Y:S02]  /*30a0*/  SYNCS.PHASECHK.TRANS64.TRYWAIT P1, [R0+URZ+0xa0], R5 ;  /* 0x0000a005000075a7 */ /* 0x002e6400080211ff */
[----:B-1--4-:R-:W-:Y:S09]  /*30b0*/  @!P1 BRA `(.L_x_55) ;  /* 0x0000005800089947 */ /* 0x012ff20003800000 */
.L_x_141:
[----:B------:R-:W-:Y:S01]  /*30c0*/  LEA R4, R10, UR9, 0x4 ;  /* 0x000000090a047c11 */ /* 0x000fe2000f8e20ff */
[----:B------:R-:W-:Y:S01]  /*30d0*/  @UP3 ULEA UR5, UR11, UR9, 0x3 ;  /* 0x000000090b053291 */ /* 0x000fe2000f8e18ff */
[----:B------:R-:W-:Y:S01]  /*30e0*/  PLOP3.LUT P2, PT, PT, PT, PT, 0x80, 0x8 ;  /* 0x000000000008781c */ /* 0x000fe20003f4f070 */
[----:B------:R-:W-:Y:S01]  /*30f0*/  ULEA UR14, UR12, UR9, 0x3 ;  /* 0x000000090c0e7291 */ /* 0x000fe2000f8e18ff */
[----:B------:R-:W-:Y:S01]  /*3100*/  PRMT R3, RZ, 0x654, R3 ;  /* 0x00000654ff037816 */ /* 0x000fe20000000003 */
[----:B------:R-:W-:Y:S01]  /*3110*/  ULEA.HI UR15, UR12, UR12, URZ, 0x1 ;  /* 0x0000000c0c0f7291 */ /* 0x000fe2000f8f08ff */
[----:B-1----:R-:W1:Y:S01]  /*3120*/  LDS.128 R4, [R4+0x130] ;  /* 0x0001300004047984 */ /* 0x002e620000000c00 */
[----:B------:R-:W-:Y:S02]  /*3130*/  @P0 SHF.L.U32 R2, R8, 0x1f, RZ ;  /* 0x0000001f08020819 */ /* 0x000fe400000006ff */
[----:B------:R-:W-:Y:S01]  /*3140*/  SHF.L.U32 R0, R11, 0x1f, RZ ;  /* 0x0000001f0b007819 */ /* 0x000fe200000006ff */
[----:B------:R-:W-:Y:S01]  /*3150*/  @!PT LDS RZ, [RZ] ;  /* 0x00000000fffff984 */ /* 0x000fe20000000800 */
[----:B------:R-:W-:Y:S01]  /*3160*/  @!PT LDS RZ, [RZ] ;  /* 0x00000000fffff984 */ /* 0x000fe20000000800 */
[----:B------:R-:W-:Y:S01]  /*3170*/  @!PT LDS RZ, [RZ] ;  /* 0x00000000fffff984 */ /* 0x000fe20000000800 */
[----:B------:R-:W-:Y:S01]  /*3180*/  @!PT LDS RZ, [RZ] ;  /* 0x00000000fffff984 */ /* 0x000fe20000000800 */
[----:B------:R2:W-:Y:S06]  /*3190*/  MEMBAR.ALL.CTA ;  /* 0x0000000000007992 */ /* 0x0005ec0000008000 */
[----:B--2---:R-:W2:Y:S02]  /*31a0*/  FENCE.VIEW.ASYNC.S ;  /* 0x00000000000073c6 */ /* 0x004ea40000000000 */
[----:B--2---:R2:W-:Y:S01]  /*31b0*/  SYNCS.ARRIVE.TRANS64.RED.A1T0 RZ, [R3+URZ], RZ ;  /* 0x000000ff03ff79a7 */ /* 0x0045e200081004ff */
[----:B------:R2:W4:Y:S01]  /*31c0*/  @P0 SYNCS.PHASECHK.TRANS64.TRYWAIT P2, [UR5], R2 ;  /* 0x00000002ff0005a7 */ /* 0x0005220008041105 */
[----:B------:R-:W-:-:S02]  /*31d0*/  ULOP3.LUT UR5, UR15, 0xffe, URZ, 0xc0, !UPT ;  /* 0x00000ffe0f057892 */ /* 0x000fc4000f8ec0ff */
[----:B------:R-:W-:Y:S01]  /*31e0*/  USHF.R.U32.HI UR15, URZ, 0x1, UR15 ;  /* 0x00000001ff0f7899 */ /* 0x000fe2000801160f */
[----:B-1----:R-:W-:Y:S01]  /*31f0*/  LOP3.LUT P1, RZ, R6, 0x1, RZ, 0xc0, !PT ;  /* 0x0000000106ff7812 */ /* 0x002fe2000782c0ff */
[----:B------:R-:W-:Y:S02]  /*3200*/  UIADD3 UR5, UPT, UPT, -UR5, UR12, URZ ;  /* 0x0000000c05057290 */ /* 0x000fe4000fffe1ff */
[----:B------:R-:W-:-:S04]  /*3210*/  UIMAD UR15, UR15, 0xc0, UR13 ;  /* 0x000000c00f0f78a4 */ /* 0x000fc8000f8e020d */
[----:B------:R-:W-:Y:S01]  /*3220*/  ULEA UR15, UR5, UR15, 0x14 ;  /* 0x0000000f050f7291 */ /* 0x000fe2000f8ea0ff */
[----:B------:R-:W1:Y:S02]  /*3230*/  SYNCS.PHASECHK.TRANS64.TRYWAIT P0, [UR14+0xe0], R0 ;  /* 0x0000e000ff0075a7 */ /* 0x000e64000800110e */
[----:B-12-4-:R-:W-:Y:S09]  /*3240*/  @!P0 BRA `(.L_x_56) ;  /* 0x0000005400b88947 */ /* 0x016ff20003800000 */
.L_x_143:
[----:B------:R-:W-:Y:S01]  /*3250*/  IADD3 R10, PT, PT, R10, 0x1, RZ ;  /* 0x000000010a0a7810 */ /* 0x000fe20007ffe0ff */
[----:B------:R-:W-:Y:S06]  /*3260*/  BRA.U !UP3, `(.L_x_57) ;  /* 0x000000010bc07547 */ /* 0x000fec000b800000 */
[----:B------:R-:W-:Y:S01]  /*3270*/  UPLOP3.LUT UP4, UPT, UPT, UPT, UPT, 0x40, 0x4 ;  /* 0x000000000004789c */ /* 0x000fe20003f8e870 */
[----:B------:R-:W-:Y:S01]  /*3280*/  UMOV UR18, UR16 ;  /* 0x0000001000127c82 */ /* 0x000fe20008000000 */
[----:B------:R-:W-:Y:S01]  /*3290*/  UMOV UR17, UR8 ;  /* 0x0000000800117c82 */ /* 0x000fe20008000000 */
[----:B------:R-:W-:-:S08]  /*32a0*/  UMOV UR5, UR11 ;  /* 0x0000000b00057c82 */ /* 0x000fd00008000000 */
.L_x_60:
[----:B------:R-:W-:Y:S02]  /*32b0*/  UIADD3 UR18, UPT, UPT, UR18, 0x1, URZ ;  /* 0x0000000112127890 */ /* 0x000fe4000fffe0ff */
[----:B--2---:R-:W-:Y:S02]  /*32c0*/  ULEA UR7, UR5, UR9, 0x3 ;  /* 0x0000000905077291 */ /* 0x004fe4000f8e18ff */
[----:B------:R-:W-:Y:S01]  /*32d0*/  UISETP.NE.AND UP0, UPT, UR18, URZ, UPT ;  /* 0x000000ff1200728c */ /* 0x000fe2000bf05270 */
[----:B----4-:R-:W-:Y:S10]  /*32e0*/  @P2 BRA `(.L_x_58) ;  /* 0x00000000000c2947 */ /* 0x010ff40003800000 */
[----:B-1----:R-:W-:Y:S04]  /*32f0*/  SHF.L.U32 R3, R8, 0x1f, RZ ;  /* 0x0000001f08037819 */ /* 0x002fe800000006ff */
[----:B------:R-:W1:Y:S02]  /*3300*/  SYNCS.PHASECHK.TRANS64.TRYWAIT P0, [UR7], R3 ;  /* 0x00000003ff0075a7 */ /* 0x000e640008001107 */
[----:B-1----:R-:W-:Y:S05]  /*3310*/  @!P0 BRA `(.L_x_59) ;  /* 0x00000054009c8947 */ /* 0x002fea0003800000 */
.L_x_58:
[----:B------:R-:W-:Y:S01]  /*3320*/  UISETP.NE.AND UP1, UPT, UR17, 0x1, UPT ;  /* 0x000000011100788c */ /* 0x000fe2000bf25270 */
[----:B------:R-:W-:Y:S01]  /*3330*/  PLOP3.LUT P2, PT, PT, PT, PT, 0x80, 0x8 ;  /* 0x000000000008781c */ /* 0x000fe20003f4f070 */
[----:B------:R-:W-:Y:S02]  /*3340*/  UIADD3 UR11, UPT, UPT, UR5, 0x1, URZ ;  /* 0x00000001050b7890 */ /* 0x000fe4000fffe0ff */
[----:B------:R-:W-:Y:S02]  /*3350*/  UIMAD UR6, UR5, 0x600, UR4 ;  /* 0x00000600050678a4 */ /* 0x000fe4000f8e0204 */
[----:B------:R-:W-:Y:S01]  /*3360*/  UISETP.NE.AND UP2, UPT, UR11, 0x6, UPT ;  /* 0x000000060b00788c */ /* 0x000fe2000bf45270 */
[----:B------:R-:W-:Y:S01]  /*3370*/  PLOP3.LUT P0, PT, PT, PT, UP1, 0x80, 0x8 ;  /* 0x000000000008781c */ /* 0x000fe20003f0f018 */
[----:B------:R-:W-:Y:S02]  /*3380*/  UIADD3 UR40, UPT, UPT, UR6, 0x2, URZ ;  /* 0x0000000206287890 */ /* 0x000fe4000fffe0ff */
[----:B------:R-:W-:Y:S02]  /*3390*/  USEL UR28, URZ, 0x1, UP2 ;  /* 0x00000001ff1c7887 */ /* 0x000fe40009000000 */
[----:B------:R-:W-:Y:S02]  /*33a0*/  USEL UR11, UR11, URZ, UP2 ;  /* 0x000000ff0b0b7287 */ /* 0x000fe40009000000 */
[----:B------:R-:W-:Y:S02]  /*33b0*/  UIADD3 UR36, UPT, UPT, UR6, 0x4, URZ ;  /* 0x0000000406247890 */ /* 0x000fe4000fffe0ff */
[----:B------:R-:W-:Y:S01]  /*33c0*/  @UP1 ULEA UR19, UR11, UR9, 0x3 ;  /* 0x000000090b131291 */ /* 0x000fe2000f8e18ff */
[----:B------:R-:W-:Y:S01]  /*33d0*/  LOP3.LUT R8, R8, UR28, RZ, 0x3c, !PT ;  /* 0x0000001c08087c12 */ /* 0x000fe2000f8e3cff */
[----:B------:R-:W-:Y:S02]  /*33e0*/  ULEA UR28, UR5, UR10, 0x9 ;  /* 0x0000000a051c7291 */ /* 0x000fe4000f8e48ff */
[----:B------:R-:W-:Y:S01]  /*33f0*/  UIADD3 UR32, UPT, UPT, UR6, 0x6, URZ ;  /* 0x0000000606207890 */ /* 0x000fe2000fffe0ff */
[----:B-1----:R-:W-:Y:S01]  /*3400*/  @P0 SHF.L.U32 R0, R8, 0x1f, RZ ;  /* 0x0000001f08000819 */ /* 0x002fe200000006ff */
[----:B------:R-:W-:Y:S02]  /*3410*/  UIADD3 UR38, UPT, UPT, UR28, 0x2, URZ ;  /* 0x000000021c267890 */ /* 0x000fe4000fffe0ff */
[----:B------:R-:W-:Y:S01]  /*3420*/  UIADD3 UR34, UPT, UPT, UR28, 0x4, URZ ;  /* 0x000000041c227890 */ /* 0x000fe2000fffe0ff */
[----:B------:R2:W4:Y:S01]  /*3430*/  @P0 SYNCS.PHASECHK.TRANS64.TRYWAIT P2, [UR19], R0 ;  /* 0x00000000ff0005a7 */ /* 0x0005220008041113 */
[----:B------:R-:W-:Y:S02]  /*3440*/  UIADD3 UR30, UPT, UPT, UR28, 0x6, URZ ;  /* 0x000000061c1e7890 */ /* 0x000fe4000fffe0ff */
[----:B------:R-:W-:Y:S02]  /*3450*/  UIADD3 UR19, UPT, UPT, UR7, 0x30, URZ ;  /* 0x0000003007137890 */ /* 0x000fe4000fffe0ff */
[----:B------:R-:W-:Y:S01]  /*3460*/  UIADD3 UR17, UPT, UPT, UR17, -0x1, URZ ;  /* 0xffffffff11117890 */ /* 0x000fe2000fffe0ff */
[----:B------:R-:W-:Y:S01]  /*3470*/  UMOV UR7, 0x40004040 ;  /* 0x4000404000077882 */ /* 0x000fe20000000000 */
[----:B------:R-:W-:Y:S01]  /*3480*/  UMOV UR29, 0x40004040 ;  /* 0x40004040001d7882 */ /* 0x000fe20000000000 */
[----:B------:R-:W-:Y:S01]  /*3490*/  UMOV UR41, 0x40004040 ;  /* 0x4000404000297882 */ /* 0x000fe20000000000 */
[----:B------:R2:W-:Y:S01]  /*34a0*/  UTCIMMA gdesc[UR28], gdesc[UR6], tmem[UR15], tmem[UR22], idesc[UR23], UP4 ;  /* 0x00ff16061c0075ea */ /* 0x0005e2000a00010f */
[----:B------:R-:W-:Y:S01]  /*34b0*/  UPLOP3.LUT UP4, UPT, UPT, UPT, UPT, 0x80, 0x8 ;  /* 0x000000000008789c */ /* 0x000fe20003f8f070 */
[----:B------:R-:W-:Y:S01]  /*34c0*/  UMOV UR39, 0x40004040 ;  /* 0x4000404000277882 */ /* 0x000fe20000000000 */
[----:B------:R-:W-:Y:S01]  /*34d0*/  UMOV UR37, 0x40004040 ;  /* 0x4000404000257882 */ /* 0x000fe20000000000 */
[----:B------:R2:W-:Y:S01]  /*34e0*/  UTCIMMA gdesc[UR38], gdesc[UR40], tmem[UR15], tmem[UR20], idesc[UR21], UPT ;  /* 0x00ff1428260075ea */ /* 0x0005e2000b80010f */
[----:B------:R-:W-:Y:S01]  /*34f0*/  UMOV UR35, 0x40004040 ;  /* 0x4000404000237882 */ /* 0x000fe20000000000 */
[----:B------:R-:W-:Y:S01]  /*3500*/  UMOV UR33, 0x40004040 ;  /* 0x4000404000217882 */ /* 0x000fe20000000000 */
[----:B------:R-:W-:Y:S01]  /*3510*/  UMOV UR31, 0x40004040 ;  /* 0x40004040001f7882 */ /* 0x000fe20000000000 */
[----:B------:R2:W-:Y:S01]  /*3520*/  UTCIMMA gdesc[UR34], gdesc[UR36], tmem[UR15], tmem[UR26], idesc[UR27], UPT ;  /* 0x00ff1a24220075ea */ /* 0x0005e2000b80010f */
[----:B------:R2:W-:Y:S01]  /*3530*/  UTCIMMA gdesc[UR30], gdesc[UR32], tmem[UR15], tmem[UR24], idesc[UR25], UPT ;  /* 0x00ff18201e0075ea */ /* 0x0005e2000b80010f */
[----:B------:R2:W-:Y:S01]  /*3540*/  UTCBAR [UR19], URZ ;  /* 0x000000ff130073e9 */ /* 0x0005e200080000ff */
[----:B------:R-:W-:Y:S01]  /*3550*/  UMOV UR5, UR11 ;  /* 0x0000000b00057c82 */ /* 0x000fe20008000000 */
[----:B------:R-:W-:Y:S05]  /*3560*/  BRA.U UP0, `(.L_x_60) ;  /* 0xfffffffd00507547 */ /* 0x000fea000b83ffff */
.L_x_57:
[----:B------:R-:W-:Y:S01]  /*3570*/  UIADD3 UR12, UPT, UPT, UR12, 0x1, URZ ;  /* 0x000000010c0c7890 */ /* 0x000fe2000fffe0ff */
[C---:B------:R-:W-:Y:S01]  /*3580*/  ISETP.NE.AND P0, PT, R10.reuse, 0x2, PT ;  /* 0x000000020a00780c */ /* 0x040fe20003f05270 */
[----:B------:R-:W-:Y:S02]  /*3590*/  UIADD3 UR14, UPT, UPT, UR14, 0xc0, URZ ;  /* 0x000000c00e0e7890 */ /* 0x000fe4000fffe0ff */
[----:B------:R-:W-:Y:S01]  /*35a0*/  UISETP.NE.AND UP0, UPT, UR12, 0x4, UPT ;  /* 0x000000040c00788c */ /* 0x000fe2000bf05270 */
[----:B-12---:R-:W-:Y:S02]  /*35b0*/  SEL R0, RZ, 0x1, P0 ;  /* 0x00000001ff007807 */ /* 0x006fe40000000000 */
[----:B------:R-:W-:Y:S01]  /*35c0*/  SEL R10, R10, RZ, P0 ;  /* 0x000000ff0a0a7207 */ /* 0x000fe20000000000 */
[----:B------:R-:W-:Y:S01]  /*35d0*/  USEL UR5, URZ, 0x1, UP0 ;  /* 0x00000001ff057887 */ /* 0x000fe20008000000 */
[----:B------:R-:W-:Y:S01]  /*35e0*/  LOP3.LUT R9, R9, R0, RZ, 0x3c, !PT ;  /* 0x0000000009097212 */ /* 0x000fe200078e3cff */
[----:B------:R-:W-:Y:S01]  /*35f0*/  USEL UR12, UR12, URZ, UP0 ;  /* 0x000000ff0c0c7287 */ /* 0x000fe20008000000 */
[----:B------:R1:W-:Y:S03]  /*3600*/  UTCBAR [UR14], URZ ;  /* 0x000000ff0e0073e9 */ /* 0x0003e600080000ff */
[----:B------:R-:W-:Y:S01]  /*3610*/  LOP3.LUT R11, R11, UR5, RZ, 0x3c, !PT ;  /* 0x000000050b0b7c12 */ /* 0x000fe2000f8e3cff */
[----:B------:R-:W-:Y:S07]  /*3620*/  @P1 BRA `(.L_x_61) ;  /* 0xfffffff8008c1947 */ /* 0x000fee000383ffff */
[----:B------:R-:W2:Y:S01]  /*3630*/  S2UR UR4, SR_CgaCtaId ;  /* 0x00000000000479c3 */ /* 0x000ea20000008800 */
[----:B------:R-:W-:Y:S01]  /*3640*/  ELECT P0, URZ, PT ;  /* 0x0000000000ff782f */ /* 0x000fe20003800000 */
[----:B------:R-:W-:Y:S01]  /*3650*/  IMAD.MOV.U32 R0, RZ, RZ, 0x1 ;  /* 0x00000001ff007424 */ /* 0x000fe200078e00ff */
[----:B------:R-:W-:Y:S01]  /*3660*/  UIADD3 UR9, UPT, UPT, UR9, 0xe0, URZ ;  /* 0x000000e009097890 */ /* 0x000fe2000fffe0ff */
[----:B------:R-:W-:Y:S01]  /*3670*/  SHF.L.U32 R3, R11, 0x1f, RZ ;  /* 0x0000001f0b037819 */ /* 0x000fe200000006ff */
[----:B------:R-:W-:-:S03]  /*3680*/  UMOV UR5, 0x40 ;  /* 0x0000004000057882 */ /* 0x000fc60000000000 */
[----:B------:R-:W-:Y:S01]  /*3690*/  UVIRTCOUNT.DEALLOC.SMPOOL 0x80 ;  /* 0x000000800000784c */ /* 0x000fe20000000000 */
[----:B--2---:R-:W-:Y:S02]  /*36a0*/  ULEA UR4, UR4, UR5, 0x18 ;  /* 0x0000000504047291 */ /* 0x004fe4000f8ec0ff */
[----:B------:R-:W-:-:S07]  /*36b0*/  ULEA UR5, UR12, UR9, 0x3 ;  /* 0x000000090c057291 */ /* 0x000fce000f8e18ff */
[----:B------:R2:W-:Y:S02]  /*36c0*/  @P0 STS.U8 [UR4+0x1c], R0 ;  /* 0x00001c00ff000988 */ /* 0x0005e40008000004 */
[----:B------:R-:W3:Y:S02]  /*36d0*/  SYNCS.PHASECHK.TRANS64.TRYWAIT P0, [UR5], R3 ;  /* 0x00000003ff0075a7 */ /* 0x000ee40008001105 */
[----:B--23--:R-:W-:Y:S05]  /*36e0*/  @!P0 BRA `(.L_x_62) ;  /* 0x0000005000c08947 */ /* 0x00cfea0003800000 */
.L_x_146:
[----:B------:R-:W-:-:S04]  /*36f0*/  UIADD3 UR6, UPT, UPT, UR12, 0x1, URZ ;  /* 0x000000010c067890 */ /* 0x000fc8000fffe0ff */
[----:B------:R-:W-:-:S04]  /*3700*/  UISETP.NE.AND UP0, UPT, UR6, 0x4, UPT ;  /* 0x000000040600788c */ /* 0x000fc8000bf05270 */
[----:B------:R-:W-:Y:S02]  /*3710*/  USEL UR7, URZ, 0x1, UP0 ;  /* 0x00000001ff077887 */ /* 0x000fe40008000000 */
[----:B------:R-:W-:-:S04]  /*3720*/  USEL UR6, UR6, URZ, UP0 ;  /* 0x000000ff06067287 */ /* 0x000fc80008000000 */
[----:B------:R-:W-:Y:S01]  /*3730*/  ULEA UR5, UR6, UR9, 0x3 ;  /* 0x0000000906057291 */ /* 0x000fe2000f8e18ff */
[----:B------:R-:W-:-:S04]  /*3740*/  LOP3.LUT R2, R11, UR7, RZ, 0x3c, !PT ;  /* 0x000000070b027c12 */ /* 0x000fc8000f8e3cff */
[----:B--2---:R-:W-:-:S04]  /*3750*/  SHF.L.U32 R3, R2, 0x1f, RZ ;  /* 0x0000001f02037819 */ /* 0x004fc800000006ff */
[----:B------:R-:W2:Y:S02]  /*3760*/  SYNCS.PHASECHK.TRANS64.TRYWAIT P0, [UR5], R3 ;  /* 0x00000003ff0075a7 */ /* 0x000ea40008001105 */
[----:B--2---:R-:W-:Y:S05]  /*3770*/  @!P0 BRA `(.L_x_63) ;  /* 0x0000005000b48947 */ /* 0x004fea0003800000 */
.L_x_148:
        /* <DEDUP_REMOVED lines=9> */
.L_x_150:
[----:B------:R-:W-:-:S04]  /*3810*/  UIADD3 UR6, UPT, UPT, UR6, 0x1, URZ ;  /* 0x0000000106067890 */ /* 0x000fc8000fffe0ff */
[----:B------:R-:W-:-:S04]  /*3820*/  UISETP.NE.AND UP0, UPT, UR6, 0x4, UPT ;  /* 0x000000040600788c */ /* 0x000fc8000bf05270 */
[----:B------:R-:W-:Y:S02]  /*3830*/  USEL UR5, URZ, 0x1, UP0 ;  /* 0x00000001ff057887 */ /* 0x000fe40008000000 */
[----:B------:R-:W-:-:S04]  /*3840*/  USEL UR6, UR6, URZ, UP0 ;  /* 0x000000ff06067287 */ /* 0x000fc80008000000 */
[----:B------:R-:W-:Y:S01]  /*3850*/  ULEA UR6, UR6, UR9, 0x3 ;  /* 0x0000000906067291 */ /* 0x000fe2000f8e18ff */
[----:B--2---:R-:W-:-:S04]  /*3860*/  LOP3.LUT R3, R2, UR5, RZ, 0x3c, !PT ;  /* 0x0000000502037c12 */ /* 0x004fc8000f8e3cff */
[----:B------:R-:W-:-:S04]  /*3870*/  SHF.L.U32 R3, R3, 0x1f, RZ ;  /* 0x0000001f03037819 */ /* 0x000fc800000006ff */
[----:B------:R-:W2:Y:S02]  /*3880*/  SYNCS.PHASECHK.TRANS64.TRYWAIT P0, [UR6], R3 ;  /* 0x00000003ff0075a7 */ /* 0x000ea40008001106 */
[----:B--2---:R-:W-:Y:S05]  /*3890*/  @!P0 BRA `(.L_x_65) ;  /* 0x00000050009c8947 */ /* 0x004fea0003800000 */
.L_x_152:
[----:B------:R-:W-:Y:S01]  /*38a0*/  NOP ;  /* 0x0000000000007918 */ /* 0x000fe20000000000 */
[----:B--2---:R-:W2:Y:S01]  /*38b0*/  LDS R0, [UR4+0x14] ;  /* 0x00001404ff007984 */ /* 0x004ea20008000800 */
[----:B------:R-:W-:Y:S01]  /*38c0*/  ULOP3.LUT UR6, UR13, 0xffff, URZ, 0xc0, !UPT ;  /* 0x0000ffff0d067892 */ /* 0x000fe2000f8ec0ff */
[----:B------:R-:W-:Y:S01]  /*38d0*/  UMOV UR8, 0xffff ;  /* 0x0000ffff00087882 */ /* 0x000fe20000000000 */
[----:B------:R-:W-:Y:S02]  /*38e0*/  UMOV UR5, 0x1 ;  /* 0x0000000100057882 */ /* 0x000fe40000000000 */
[----:B------:R-:W-:-:S04]  /*38f0*/  USHF.R.U32.HI UR6, URZ, 0x5, UR6 ;  /* 0x00000005ff067899 */ /* 0x000fc80008011606 */
[----:B------:R-:W-:Y:S02]  /*3900*/  USHF.L.U32 UR8, UR8, UR6, URZ ;  /* 0x0000000608087299 */ /* 0x000fe400080006ff */
[----:B------:R-:W-:-:S04]  /*3910*/  USHF.L.U32 UR5, UR5, UR6, URZ ;  /* 0x0000000605057299 */ /* 0x000fc800080006ff */
[----:B--2---:R-:W-:-:S04]  /*3920*/  LOP3.LUT R0, R0, UR8, RZ, 0xc0, !PT ;  /* 0x0000000800007c12 */ /* 0x004fc8000f8ec0ff */
[----:B------:R-:W-:-:S13]  /*3930*/  ISETP.NE.AND P0, PT, R0, UR8, PT ;  /* 0x0000000800007c0c */ /* 0x000fda000bf05270 */
[----:B------:R-:W-:Y:S05]  /*3940*/  @P0 BRA `(.L_x_66) ;  /* 0x0000000000580947 */ /* 0x000fea0003800000 */
[----:B------:R-:W2:Y:S02]  /*3950*/  LDS R0, [UR4+0x18] ;  /* 0x00001804ff007984 */ /* 0x000ea40008000800 */
[----:B--2---:R-:W-:-:S04]  /*3960*/  LOP3.LUT R0, R0, UR5, RZ, 0xc0, !PT ;  /* 0x0000000500007c12 */ /* 0x004fc8000f8ec0ff */
[----:B------:R-:W-:-:S13]  /*3970*/  ISETP.NE.AND P0, PT, R0, UR5, PT ;  /* 0x0000000500007c0c */ /* 0x000fda000bf05270 */
[----:B------:R-:W-:Y:S05]  /*3980*/  @P0 BRA `(.L_x_67) ;  /* 0x00000000003c0947 */ /* 0x000fea0003800000 */
[----:B------:R-:W2:Y:S01]  /*3990*/  S2R R2, SR_LANEID ;  /* 0x0000000000027919 */ /* 0x000ea20000000000 */
[----:B------:R-:W-:Y:S01]  /*39a0*/  ULOP3.LUT UR8, URZ, UR8, URZ, 0x33, !UPT ;  /* 0x00000008ff087292 */ /* 0x000fe2000f8e33ff */
[----:B------:R-:W-:Y:S01]  /*39b0*/  LOP3.LUT R4, RZ, UR5, RZ, 0x33, !PT ;  /* 0x00000005ff047c12 */ /* 0x000fe2000f8e33ff */
[----:B------:R-:W-:Y:S02]  /*39c0*/  VOTEU.ANY UR7, UPT, PT ;  /* 0x0000000000077886 */ /* 0x000fe400038e0100 */
[----:B------:R-:W-:Y:S01]  /*39d0*/  UFLO.U32 UR7, UR7 ;  /* 0x00000007000772bd */ /* 0x000fe200080e0000 */
[----:B------:R-:W3:Y:S01]  /*39e0*/  REDUX UR5, R4 ;  /* 0x00000000040573c4 */ /* 0x000ee20000000000 */
[----:B------:R-:W-:-:S06]  /*39f0*/  IMAD.U32 R0, RZ, RZ, UR8 ;  /* 0x00000008ff007e24 */ /* 0x000fcc000f8e00ff */
[----:B------:R1:W-:Y:S01]  /*3a00*/  UTCATOMSWS.AND URZ, UR8 ;  /* 0x0000000800ff79e3 */ /* 0x0003e20008000000 */
[----:B------:R-:W4:Y:S01]  /*3a10*/  REDUX UR6, R0 ;  /* 0x00000000000673c4 */ /* 0x000f220000000000 */
[----:B--2---:R-:W-:Y:S01]  /*3a20*/  ISETP.EQ.U32.AND P0, PT, R2, UR7, PT ;  /* 0x0000000702007c0c */ /* 0x004fe2000bf02070 */
[----:B---3--:R-:W-:Y:S01]  /*3a30*/  IMAD.U32 R2, RZ, RZ, UR5 ;  /* 0x00000005ff027e24 */ /* 0x008fe2000f8e00ff */
[----:B----4-:R-:W-:-:S11]  /*3a40*/  MOV R3, UR6 ;  /* 0x0000000600037c02 */ /* 0x010fd60008000f00 */
[----:B------:R1:W-:Y:S04]  /*3a50*/  @P0 ATOMS.AND RZ, [UR4+0x14], R3 ;  /* 0x00001403ffff098c */ /* 0x0003e8000a800004 */
[----:B------:R1:W-:Y:S01]  /*3a60*/  @P0 ATOMS.AND RZ, [UR4+0x18], R2 ;  /* 0x00001802ffff098c */ /* 0x0003e2000a800004 */
[----:B------:R-:W-:Y:S05]  /*3a70*/  BRA `(.L_x_68) ;  /* 0x0000000000147947 */ /* 0x000fea0003800000 */
.L_x_67:
[----:B------:R-:W-:Y:S02]  /*3a80*/  MOV R2, 0x3aa0 ;  /* 0x00003aa000027802 */ /* 0x000fe40000000f00 */
[----:B-1--45:R-:W-:Y:S05]  /*3a90*/  CALL.REL.NOINC `($__internal_0_$__cuda_sm10x_tcgen05_guardrail_trap_col_being_dealloced_not_returned_by_alloc) ;  /* 0x00000054003c7944 */ /* 0x032fea0003c00000 */
[----:B------:R-:W-:Y:S05]  /*3aa0*/  BRA `(.L_x_68) ;  /* 0x0000000000087947 */ /* 0x000fea0003800000 */
.L_x_66:
[----:B------:R-:W-:Y:S02]  /*3ab0*/  MOV R2, 0x3ad0 ;  /* 0x00003ad000027802 */ /* 0x000fe40000000f00 */
[----:B-1--45:R-:W-:Y:S05]  /*3ac0*/  CALL.REL.NOINC `($__internal_2_$__cuda_sm10x_tcgen05_guardrail_trap_unallocated_columns_being_dealloced) ;  /* 0x0000005400487944 */ /* 0x032fea0003c00000 */
.L_x_68:
[----:B------:R-:W-:Y:S01]  /*3ad0*/  NOP ;  /* 0x0000000000007918 */ /* 0x000fe20000000000 */
[----:B-1----:R-:W-:Y:S05]  /*3ae0*/  EXIT ;  /* 0x000000000000794d */ /* 0x002fea0003800000 */
.L_x_50:
[----:B------:R-:W-:-:S09]  /*3af0*/  UISETP.NE.OR UP2, UPT, UR8, 0x3, !UP2 ;  /* 0x000000030800788c */ /* 0x000fd2000d745670 */
[----:B------:R-:W-:Y:S05]  /*3b00*/  BRA.U UP2, `(.L_x_69) ;  /* 0x0000000d02ac7547 */ /* 0x000fea000b800000 */
[----:B------:R-:W1:Y:S01]  /*3b10*/  LDC R0, c[0x0][0xb30] ;  /* 0x0002cc00ff007b82 */ /* 0x000e620000000800 */
[----:B------:R-:W2:Y:S01]  /*3b20*/  LDCU.64 UR8, c[0x0][0x888] ;  /* 0x00011100ff0877ac */ /* 0x000ea20008000a00 */
[----:B------:R-:W-:Y:S02]  /*3b30*/  HFMA2 R29, -RZ, RZ, 0, 0 ;  /* 0x00000000ff1d7431 */ /* 0x000fe400000001ff */
[----:B------:R-:W-:Y:S01]  /*3b40*/  IMAD.MOV.U32 R31, RZ, RZ, 0x1 ;  /* 0x00000001ff1f7424 */ /* 0x000fe200078e00ff */
[----:B------:R-:W-:Y:S01]  /*3b50*/  MOV R23, 0x1000 ;  /* 0x0000100000177802 */ /* 0x000fe20000000f00 */
[----:B------:R-:W4:Y:S01]  /*3b60*/  LDCU.64 UR4, c[0x0][0x890] ;  /* 0x00011200ff0477ac */ /* 0x000f220008000a00 */
[----:B------:R-:W-:Y:S01]  /*3b70*/  IMAD.MOV.U32 R30, RZ, RZ, RZ ;  /* 0x000000ffff1e7224 */ /* 0x000fe200078e00ff */
[----:B------:R-:W3:Y:S01]  /*3b80*/  LDC R19, c[0x0][0x370] ;  /* 0x0000dc00ff137b82 */ /* 0x000ee20000000800 */
[----:B------:R-:W-:Y:S01]  /*3b90*/  UMOV UR7, 0x400 ;  /* 0x0000040000077882 */ /* 0x000fe20000000000 */
[----:B------:R-:W-:-:S02]  /*3ba0*/  UPLOP3.LUT UP1, UPT, UPT, UPT, UPT, 0x40, 0x4 ;  /* 0x000000000004789c */ /* 0x000fc40003f2e870 */
[----:B------:R-:W-:-:S04]  /*3bb0*/  ULEA UR7, UR37, UR7, 0x18 ;  /* 0x0000000725077291 */ /* 0x000fc8000f8ec0ff */
[----:B------:R-:W3:Y:S01]  /*3bc0*/  LDC R2, c[0x0][0xb0c] ;  /* 0x0002c300ff027b82 */ /* 0x000ee20000000800 */
[----:B------:R-:W-:Y:S02]  /*3bd0*/  UIADD3 UR13, UPT, UPT, UR7, 0x70, URZ ;  /* 0x00000070070d7890 */ /* 0x000fe4000fffe0ff */
[----:B--2---:R-:W-:Y:S02]  /*3be0*/  UISETP.NE.U32.AND UP2, UPT, UR8, URZ, UPT ;  /* 0x000000ff0800728c */ /* 0x004fe4000bf45070 */
[----:B------:R-:W-:Y:S02]  /*3bf0*/  UIADD3 UR25, UPT, UPT, UR7, 0x60, URZ ;  /* 0x0000006007197890 */ /* 0x000fe4000fffe0ff */
[----:B----4-:R-:W-:Y:S01]  /*3c00*/  UISETP.NE.U32.AND UP3, UPT, UR4, URZ, UPT ;  /* 0x000000ff0400728c */ /* 0x010fe2000bf65070 */
[----:B------:R-:W2:Y:S01]  /*3c10*/  LDC R18, c[0x0][0xb20] ;  /* 0x0002c800ff127b82 */ /* 0x000ea20000000800 */
[----:B-1----:R-:W-:Y:S01]  /*3c20*/  ISETP.NE.AND P1, PT, R0, 0x1, PT ;  /* 0x000000010000780c */ /* 0x002fe20003f25270 */
[----:B------:R-:W-:-:S02]  /*3c30*/  UISETP.NE.AND.EX UP2, UPT, UR9, URZ, UPT, UP2 ;  /* 0x000000ff0900728c */ /* 0x000fc4000bf45320 */
[----:B------:R-:W-:Y:S02]  /*3c40*/  UIADD3 UR17, UPT, UPT, UR7, 0x68, URZ ;  /* 0x0000006807117890 */ /* 0x000fe4000fffe0ff */
[----:B------:R-:W-:Y:S02]  /*3c50*/  UPRMT UR13, UR37, 0x654, UR13 ;  /* 0x00000654250d7896 */ /* 0x000fe4000800000d */
[----:B------:R-:W1:Y:S01]  /*3c60*/  LDC.64 R32, c[0x0][0x348] ;  /* 0x0000d200ff207b82 */ /* 0x000e620000000a00 */
[----:B------:R-:W-:-:S07]  /*3c70*/  UISETP.NE.AND.EX UP3, UPT, UR5, URZ, UPT, UP3 ;  /* 0x000000ff0500728c */ /* 0x000fce000bf65330 */
[----:B------:R-:W4:Y:S08]  /*3c80*/  LDC.64 R16, c[0x0][0xb10] ;  /* 0x0002c400ff107b82 */ /* 0x000f300000000a00 */
[----:B------:R-:W1:Y:S08]  /*3c90*/  LDC.64 R6, c[0x0][0xb18] ;  /* 0x0002c600ff067b82 */ /* 0x000e700000000a00 */
[----:B------:R-:W1:Y:S08]  /*3ca0*/  LDC.64 R4, c[0x0][0xb28] ;  /* 0x0002ca00ff047b82 */ /* 0x000e700000000a00 */
[----:B--23--:R-:W1:Y:S02]  /*3cb0*/  LDC R22, c[0x0][0x374] ;  /* 0x0000dd00ff167b82 */ /* 0x00ce640000000800 */
.L_x_79:
[C---:B------:R-:W-:Y:S02]  /*3cc0*/  LEA R0, R30.reuse, UR7, 0x3 ;  /* 0x000000071e007c11 */ /* 0x040fe4000f8e18ff */
[----:B------:R-:W-:Y:S02]  /*3cd0*/  SHF.L.U32 R3, R29, 0x1f, RZ ;  /* 0x0000001f1d037819 */ /* 0x000fe400000006ff */
[----:B------:R-:W-:Y:S02]  /*3ce0*/  LEA R24, R30, UR7, 0x4 ;  /* 0x000000071e187c11 */ /* 0x000fe4000f8e20ff */
[----:B--2---:R-:W2:Y:S02]  /*3cf0*/  SYNCS.PHASECHK.TRANS64.TRYWAIT P0, [R0+URZ+0xa0], R3 ;  /* 0x0000a003000075a7 */ /* 0x004ea400080011ff */
[----:B--2---:R-:W-:Y:S05]  /*3d00*/  @!P0 BRA `(.L_x_70) ;  /* 0x0000004c00988947 */ /* 0x004fea0003800000 */
.L_x_153:
[----:B------:R-:W-:Y:S01]  /*3d10*/  ISETP.GE.AND P0, PT, R40, 0x1, PT ;  /* 0x000000012800780c */ /* 0x000fe20003f06270 */
[----:B------:R-:W3:Y:S01]  /*3d20*/  LDS.128 R24, [R24+0x130] ;  /* 0x0001300018187984 */ /* 0x000ee20000000c00 */
[----:B--2---:R-:W-:Y:S01]  /*3d30*/  VIADD R0, R0, 0xb0 ;  /* 0x000000b000007836 */ /* 0x004fe20000000000 */
[----:B------:R-:W-:Y:S01]  /*3d40*/  @!PT LDS RZ, [RZ] ;  /* 0x00000000fffff984 */ /* 0x000fe20000000800 */
[----:B------:R-:W-:Y:S01]  /*3d50*/  @!PT LDS RZ, [RZ] ;  /* 0x00000000fffff984 */ /* 0x000fe20000000800 */
[----:B------:R-:W-:Y:S01]  /*3d60*/  @!PT LDS RZ, [RZ] ;  /* 0x00000000fffff984 */ /* 0x000fe20000000800 */
[----:B------:R-:W-:Y:S01]  /*3d70*/  @!PT LDS RZ, [RZ] ;  /* 0x00000000fffff984 */ /* 0x000fe20000000800 */
[----:B------:R2:W-:Y:S06]  /*3d80*/  MEMBAR.ALL.CTA ;  /* 0x0000000000007992 */ /* 0x0005ec0000008000 */
[----:B--2---:R-:W2:Y:S01]  /*3d90*/  FENCE.VIEW.ASYNC.S ;  /* 0x00000000000073c6 */ /* 0x004ea20000000000 */
[----:B------:R-:W-:Y:S04]  /*3da0*/  PRMT R0, RZ, 0x654, R0 ;  /* 0x00000654ff007816 */ /* 0x000fe80000000000 */
[----:B--2---:R2:W-:Y:S01]  /*3db0*/  SYNCS.ARRIVE.TRANS64.RED.A1T0 RZ, [R0+URZ], RZ ;  /* 0x000000ff00ff79a7 */ /* 0x0045e200081004ff */
[----:B---3--:R-:W-:Y:S11]  /*3dc0*/  LOP3.LUT P3, RZ, R26, 0x1, RZ, 0xc0, !PT ;  /* 0x000000011aff7812 */ /* 0x008ff6000786c0ff */
[----:B------:R-:W-:Y:S02]  /*3dd0*/  @!UPT UIADD3 URZ, UPT, UPT, URZ, URZ, URZ ;  /* 0x000000fffffff290 */ /* 0x000fe4000fffe0ff */
[----:B------:R-:W-:Y:S02]  /*3de0*/  @P3 MOV R13, R24 ;  /* 0x00000018000d3202 */ /* 0x000fe40000000f00 */
[----:B------:R-:W-:Y:S01]  /*3df0*/  @P3 LOP3.LUT R8, R25, 0xffff, RZ, 0xc0, !PT ;  /* 0x0000ffff19083812 */ /* 0x000fe200078ec0ff */
[----:B--2---:R-:W-:Y:S06]  /*3e00*/  @!P0 BRA `(.L_x_71) ;  /* 0x0000000000a48947 */ /* 0x004fec0003800000 */
[----:B-1----:R-:W-:Y:S01]  /*3e10*/  IMAD.HI.U32 R35, R22, R7, RZ ;  /* 0x0000000716237227 */ /* 0x002fe200078e00ff */
[----:B------:R-:W-:Y:S02]  /*3e20*/  ISETP.NE.AND P0, PT, R6, 0x1, PT ;  /* 0x000000010600780c */ /* 0x000fe40003f05270 */
[----:B------:R-:W-:Y:S01]  /*3e30*/  ISETP.NE.AND P2, PT, R40, 0x1, PT ;  /* 0x000000012800780c */ /* 0x000fe20003f45270 */
[----:B----4-:R-:W-:Y:S01]  /*3e40*/  IMAD.HI.U32 R34, R19, R16, RZ ;  /* 0x0000001013227227 */ /* 0x010fe200078e00ff */
[----:B------:R-:W-:Y:S02]  /*3e50*/  SHF.R.U32.HI R35, RZ, R18, R35 ;  /* 0x00000012ff237219 */ /* 0x000fe40000011623 */
[----:B------:R-:W-:Y:S01]  /*3e60*/  ISETP.NE.AND P4, PT, R2, 0x1, PT ;  /* 0x000000010200780c */ /* 0x000fe20003f85270 */
[----:B------:R-:W-:Y:S01]  /*3e70*/  IMAD.HI.U32 R36, R13, R16, RZ ;  /* 0x000000100d247227 */ /* 0x000fe200078e00ff */
[----:B------:R-:W-:Y:S02]  /*3e80*/  SHF.R.U32.HI R34, RZ, R17, R34 ;  /* 0x00000011ff227219 */ /* 0x000fe40000011622 */
[----:B------:R-:W-:Y:S01]  /*3e90*/  SEL R3, R22, R35, !P0 ;  /* 0x0000002316037207 */ /* 0x000fe20004000000 */
[C---:B------:R-:W-:Y:S01]  /*3ea0*/  IMAD.HI.U32 R35, R8.reuse, R7, RZ ;  /* 0x0000000708237227 */ /* 0x040fe200078e00ff */
[----:B------:R-:W-:Y:S02]  /*3eb0*/  SEL R11, R19, R34, !P4 ;  /* 0x00000022130b7207 */ /* 0x000fe40006000000 */
[----:B------:R-:W-:Y:S01]  /*3ec0*/  SHF.R.U32.HI R36, RZ, R17, R36 ;  /* 0x00000011ff247219 */ /* 0x000fe20000011624 */
[----:B------:R-:W-:Y:S01]  /*3ed0*/  IMAD.HI.U32 R38, R3, R4, RZ ;  /* 0x0000000403267227 */ /* 0x000fe200078e00ff */
[----:B------:R-:W-:Y:S03]  /*3ee0*/  SHF.R.U32.HI R35, RZ, R18, R35 ;  /* 0x00000012ff237219 */ /* 0x000fe60000011623 */
[----:B------:R-:W-:Y:S01]  /*3ef0*/  IMAD.HI.U32 R34, R11, R4, RZ ;  /* 0x000000040b227227 */ /* 0x000fe200078e00ff */
[----:B------:R-:W-:Y:S02]  /*3f00*/  @P2 SHF.R.U32.HI R3, RZ, R5, R38 ;  /* 0x00000005ff032219 */ /* 0x000fe40000011626 */
[----:B------:R-:W-:Y:S02]  /*3f10*/  SEL R9, R8, R35, !P0 ;  /* 0x0000002308097207 */ /* 0x000fe40004000000 */
[----:B------:R-:W-:Y:S01]  /*3f20*/  @P2 SHF.R.U32.HI R11, RZ, R5, R34 ;  /* 0x00000005ff0b2219 */ /* 0x000fe20000011622 */
[C---:B------:R-:W-:Y:S01]  /*3f30*/  IMAD R10, R40.reuse, R3, RZ ;  /* 0x00000003280a7224 */ /* 0x040fe200078e02ff */
[----:B------:R-:W-:Y:S01]  /*3f40*/  SEL R3, R13, R36, !P4 ;  /* 0x000000240d037207 */ /* 0x000fe20006000000 */
[C---:B------:R-:W-:Y:S03]  /*3f50*/  IMAD.HI.U32 R14, R9.reuse, R4, RZ ;  /* 0x00000004090e7227 */ /* 0x040fe600078e00ff */
[----:B------:R-:W-:Y:S01]  /*3f60*/  ISETP.GE.AND P0, PT, R9, R10, PT ;  /* 0x0000000a0900720c */ /* 0x000fe20003f06270 */
[C---:B------:R-:W-:Y:S01]  /*3f70*/  IMAD R12, R40.reuse, R11, RZ ;  /* 0x0000000b280c7224 */ /* 0x040fe200078e02ff */
[-C--:B------:R-:W-:Y:S04]  /*3f80*/  SHF.R.U32.HI R14, RZ, R5.reuse, R14 ;  /* 0x00000005ff0e7219 */ /* 0x080fe8000001160e */
[----:B------:R-:W-:Y:S02]  /*3f90*/  ISETP.GE.OR P0, PT, R3, R12, P0 ;  /* 0x0000000c0300720c */ /* 0x000fe40000706670 */
[----:B------:R-:W-:Y:S05]  /*3fa0*/  SEL R15, R9, R14, !P2 ;  /* 0x0000000e090f7207 */ /* 0x000fea0005000000 */
[----:B------:R-:W-:Y:S04]  /*3fb0*/  IMAD.MOV R14, RZ, RZ, -R15 ;  /* 0x000000ffff0e7224 */ /* 0x000fe800078e0a0f */
[----:B------:R-:W-:Y:S02]  /*3fc0*/  IMAD R14, R40, R14, R9 ;  /* 0x0000000e280e7224 */ /* 0x000fe400078e0209 */
[C---:B------:R-:W-:Y:S05]  /*3fd0*/  @!P0 IMAD.HI.U32 R10, R3.reuse, R4, RZ ;  /* 0x00000004030a8227 */ /* 0x040fea00078e00ff */
[----:B------:R-:W-:Y:S04]  /*3fe0*/  @!P0 SHF.R.U32.HI R10, RZ, R5, R10 ;  /* 0x00000005ff0a8219 */ /* 0x000fe8000001160a */
[----:B------:R-:W-:Y:S01]  /*3ff0*/  @!P0 SEL R0, R3, R10, !P2 ;  /* 0x0000000a03008207 */ /* 0x000fe20005000000 */
[----:B------:R-:W-:Y:S03]  /*4000*/  IMAD.MOV R10, RZ, RZ, -R3 ;  /* 0x000000ffff0a7224 */ /* 0x000fe600078e0a03 */
[----:B------:R-:W-:Y:S01]  /*4010*/  @!P0 IADD3 R15, PT, PT, R15, -R0, RZ ;  /* 0x800000000f0f8210 */ /* 0x000fe20007ffe0ff */
[----:B------:R-:W-:Y:S01]  /*4020*/  @!P0 IMAD R0, R11, R14, R0 ;  /* 0x0000000e0b008224 */ /* 0x000fe200078e0200 */
[----:B------:R-:W-:Y:S01]  /*4030*/  IADD3 R11, PT, PT, -R9, RZ, RZ ;  /* 0x000000ff090b7210 */ /* 0x000fe20007ffe1ff */
[----:B------:R-:W-:Y:S02]  /*4040*/  IMAD R13, R2, R10, R13 ;  /* 0x0000000a020d7224 */ /* 0x000fe400078e020d */
[----:B------:R-:W-:Y:S02]  /*4050*/  @!P0 IMAD R9, R15, R40, R3 ;  /* 0x000000280f098224 */ /* 0x000fe400078e0203 */
[----:B------:R-:W-:Y:S02]  /*4060*/  @!P0 IMAD.MOV.U32 R3, RZ, RZ, R0 ;  /* 0x000000ffff038224 */ /* 0x000fe400078e0000 */
[----:B------:R-:W-:Y:S02]  /*4070*/  IMAD R8, R6, R11, R8 ;  /* 0x0000000b06087224 */ /* 0x000fe400078e0208 */
[----:B------:R-:W-:Y:S02]  /*4080*/  IMAD R13, R3, R2, R13 ;  /* 0x00000002030d7224 */ /* 0x000fe400078e020d */
[----:B------:R-:W-:Y:S02]  /*4090*/  IMAD R8, R9, R6, R8 ;  /* 0x0000000609087224 */ /* 0x000fe400078e0208 */
.L_x_71:
[----:B------:R-:W-:Y:S05]  /*40a0*/  BRA.U UP1, `(.L_x_72) ;  /* 0x0000000101107547 */ /* 0x000fea000b800000 */
[----:B------:R-:W-:Y:S04]  /*40b0*/  MOV R0, UR6 ;  /* 0x0000000600007c02 */ /* 0x000fe80008000f00 */
[----:B------:R-:W-:Y:S04]  /*40c0*/  SHF.L.U32 R3, R0, 0x1f, RZ ;  /* 0x0000001f00037819 */ /* 0x000fe800000006ff */
[----:B------:R-:W2:Y:S02]  /*40d0*/  SYNCS.PHASECHK.TRANS64.TRYWAIT P0, [UR7+0x98], R3 ;  /* 0x00009803ff0075a7 */ /* 0x000ea40008001107 */
[----:B--2---:R-:W-:Y:S05]  /*40e0*/  @!P0 BRA `(.L_x_73) ;  /* 0x0000004800b48947 */ /* 0x004fea0003800000 */
.L_x_72:
[----:B------:R-:W-:Y:S02]  /*40f0*/  R2UR UR27, R21 ;  /* 0x00000000151b72ca */ /* 0x000fe400000e0000 */
[----:B------:R-:W-:Y:S02]  /*4100*/  R2UR UR26, R20 ;  /* 0x00000000141a72ca */ /* 0x000fe400000e0000 */
[----:B------:R-:W-:Y:S02]  /*4110*/  ISETP.NE.U32.AND P2, PT, RZ, UR4, PT ;  /* 0x00000004ff007c0c */ /* 0x000fe4000bf45070 */
[----:B------:R-:W-:Y:S02]  /*4120*/  SHF.L.U32 R12, R31, 0x1f, RZ ;  /* 0x0000001f1f0c7819 */ /* 0x000fe400000006ff */
[----:B------:R-:W-:Y:S05]  /*4130*/  ISETP.NE.AND.EX P2, PT, RZ, UR5, PT, P2 ;  /* 0x00000005ff007c0c */ /* 0x000fea000bf45320 */
[----:B------:R-:W-:Y:S02]  /*4140*/  USHF.L.U32 UR27, UR27, 0x6, URZ ;  /* 0x000000061b1b7899 */ /* 0x000fe400080006ff */
[----:B------:R-:W-:Y:S01]  /*4150*/  UIMAD UR26, UR26, 0xc0, URZ ;  /* 0x000000c01a1a78a4 */ /* 0x000fe2000f8e02ff */
[----:B------:R-:W-:Y:S11]  /*4160*/  BRA.U !UP3, `(.L_x_74) ;  /* 0x000000010b347547 */ /* 0x000ff6000b800000 */
[----:B------:R-:W-:Y:S01]  /*4170*/  UPLOP3.LUT UP0, UPT, UPT, UPT, UP2, 0x80, 0x8 ;  /* 0x000000000008789c */ /* 0x000fe20003f0f020 */
[----:B--2---:R-:W-:Y:S02]  /*4180*/  HFMA2 R0, -RZ, RZ, 0, 5.9604644775390625e-08 ;  /* 0x00000001ff007431 */ /* 0x004fe400000001ff */
[----:B------:R-:W-:Y:S03]  /*4190*/  IMAD.MOV.U32 R89, RZ, RZ, 0x1 ;  /* 0x00000001ff597424 */ /* 0x000fe600078e00ff */
[----:B------:R-:W-:Y:S05]  /*41a0*/  PLOP3.LUT P0, PT, PT, PT, UP0, 0x80, 0x8 ;  /* 0x000000000008781c */ /* 0x000fea0003f0f008 */
[----:B------:R-:W2:Y:S01]  /*41b0*/  @UP0 LDCU.64 UR10, c[0x0][0x888] ;  /* 0x00011100ff0a07ac */ /* 0x000ea20008000a00 */
[----:B------:R-:W-:Y:S07]  /*41c0*/  @UP0 UIMAD UR8, UR36, UR4, URZ ;  /* 0x00000004240802a4 */ /* 0x000fee000f8e02ff */
[----:B------:R-:W-:Y:S01]  /*41d0*/  @!P0 PRMT R89, R0, 0x7610, R89 ;  /* 0x0000761000598816 */ /* 0x000fe20000000059 */
[----:B--2---:R-:W-:Y:S03]  /*41e0*/  @UP0 UIMAD.WIDE UR10, UR8, 0x4, UR10 ;  /* 0x00000004080a08a5 */ /* 0x004fe6000f8e020a */
[----:B------:R-:W2:Y:S03]  /*41f0*/  @!UP0 LDCU UR8, c[0x0][0x880] ;  /* 0x00011000ff0887ac */ /* 0x000ea60008000800 */
[----:B------:R-:W-:Y:S01]  /*4200*/  IMAD.U32 R10, RZ, RZ, UR10 ;  /* 0x0000000aff0a7e24 */ /* 0x000fe2000f8e00ff */
[----:B------:R-:W-:Y:S05]  /*4210*/  MOV R11, UR11 ;  /* 0x0000000b000b7c02 */ /* 0x000fea0008000f00 */
[----:B-----5:R3:W5:Y:S02]  /*4220*/  @P0 LDG.E R48, desc[UR46][R10.64] ;  /* 0x0000002e0a300981 */ /* 0x020764000c1e1900 */
[----:B--23--:R-:W-:Y:S07]  /*4230*/  @!P0 IMAD.U32 R48, RZ, RZ, UR8 ;  /* 0x00000008ff308e24 */ /* 0x00cfee000f8e00ff */
.L_x_74:
[----:B-----5:R-:W-:Y:S01]  /*4240*/  @!P2 ISETP.EQ.AND P0, PT, R48, RZ, PT ;  /* 0x000000ff3000a20c */ /* 0x020fe20003f02270 */
[----:B------:R-:W-:Y:S01]  /*4250*/  @!UPT UIADD3 URZ, UPT, UPT, URZ, URZ, URZ ;  /* 0x000000fffffff290 */ /* 0x000fe2000fffe0ff */
[----:B------:R-:W-:Y:S11]  /*4260*/  @!P2 BRA `(.L_x_75) ;  /* 0x000000000014a947 */ /* 0x000ff60003800000 */
[----:B------:R-:W-:Y:S02]  /*4270*/  LOP3.LUT P2, RZ, R89, 0xff, RZ, 0xc0, !PT ;  /* 0x000000ff59ff7812 */ /* 0x000fe4000784c0ff */
[----:B------:R-:W-:Y:S04]  /*4280*/  PLOP3.LUT P0, PT, PT, PT, UP0, 0x80, 0x8 ;  /* 0x000000000008781c */ /* 0x000fe80003f0f008 */
[----:B------:R-:W-:Y:S07]  /*4290*/  PLOP3.LUT P0, PT, P0, PT, PT, 0x8, 0x80 ;  /* 0x000000000080781c */ /* 0x000fee000070e170 */
[----:B------:R-:W-:Y:S11]  /*42a0*/  @P2 ISETP.EQ.AND P0, PT, R48, RZ, PT ;  /* 0x000000ff3000220c */ /* 0x000ff60003f02270 */
[----:B------:R-:W-:Y:S02]  /*42b0*/  @!UPT UIADD3 URZ, UPT, UPT, URZ, URZ, URZ ;  /* 0x000000fffffff290 */ /* 0x000fe4000fffe0ff */
.L_x_75:
[----:B------:R-:W3:Y:S01]  /*42c0*/  SYNCS.PHASECHK.TRANS64.TRYWAIT P2, [UR7+0x78], R12 ;  /* 0x0000780cff0075a7 */ /* 0x000ee20008041107 */
[----:B------:R-:W-:Y:S04]  /*42d0*/  ELECT P4, URZ, PT ;  /* 0x0000000000ff782f */ /* 0x000fe80003880000 */
[----:B------:R-:W-:Y:S11]  /*42e0*/  PLOP3.LUT P4, PT, P0, P4, PT, 0xf2, 0x2f ;  /* 0x00000000002f781c */ /* 0x000ff60000789e72 */
[----:B------:R-:W-:Y:S02]  /*42f0*/  @!UPT UIADD3 URZ, UPT, UPT, URZ, URZ, URZ ;  /* 0x000000fffffff290 */ /* 0x000fe4000fffe0ff */
[----:B-1----:R-:W-:Y:S05]  /*4300*/  @!P4 IADD3 R9, P0, PT, R32, 0x580, RZ ;  /* 0x000005802009c810 */ /* 0x002fea0007f1e0ff */
[----:B--2---:R-:W-:Y:S01]  /*4310*/  @!P4 IMAD.X R0, RZ, RZ, R33, P0 ;  /* 0x000000ffff00c224 */ /* 0x004fe200000e0621 */
[----:B---3--:R-:W-:Y:S07]  /*4320*/  @!P2 BRA `(.L_x_76) ;  /* 0x00000048003ca947 */ /* 0x008fee0003800000 */
.L_x_156:
[----:B------:R-:W-:Y:S01]  /*4330*/  @!P4 R2UR UR8, R0 ;  /* 0x000000000008c2ca */ /* 0x000fe200000e0000 */
[----:B------:R-:W-:Y:S01]  /*4340*/  VOTEU.ALL UP1, P4 ;  /* 0x0000000000ff7886 */ /* 0x000fe20002020000 */
[----:B------:R-:W-:Y:S01]  /*4350*/  @!P4 R2UR UR9, R9 ;  /* 0x000000000909c2ca */ /* 0x000fe200000e0000 */
[----:B------:R-:W-:Y:S01]  /*4360*/  @!P4 IMAD.MOV.U32 R0, RZ, RZ, 0x1000 ;  /* 0x00001000ff00c424 */ /* 0x000fe200078e00ff */
[----:B------:R-:W-:Y:S01]  /*4370*/  UMOV UR10, 0x0 ;  /* 0x00000000000a7882 */ /* 0x000fe20000000000 */
[----:B------:R-:W-:Y:S01]  /*4380*/  UMOV UR11, 0x10000000 ;  /* 0x10000000000b7882 */ /* 0x000fe20000000000 */
[----:B------:R-:W-:Y:S01]  /*4390*/  @!UP1 UIADD3 UR24, UPT, UPT, UR7, 0x200, URZ ;  /* 0x0000020007189890 */ /* 0x000fe2000fffe0ff */
[----:B------:R-:W-:Y:S01]  /*43a0*/  @!P4 IADD3 R21, P0, PT, R32, 0x580, RZ ;  /* 0x000005802015c810 */ /* 0x000fe20007f1e0ff */
[----:B------:R-:W-:Y:S01]  /*43b0*/  VOTEU.ALL UP1, P4 ;  /* 0x0000000000ff7886 */ /* 0x000fe20002020000 */
[----:B------:R-:W-:Y:S03]  /*43c0*/  UMOV UR28, UR36 ;  /* 0x00000024001c7c82 */ /* 0x000fe60008000000 */
[----:B------:R-:W-:Y:S02]  /*43d0*/  @!P4 IMAD.X R20, RZ, RZ, R33, P0 ;  /* 0x000000ffff14c224 */ /* 0x000fe400000e0621 */
[----:B------:R-:W-:Y:S01]  /*43e0*/  IMAD.U32 R11, RZ, RZ, UR8 ;  /* 0x00000008ff0b7e24 */ /* 0x000fe2000f8e00ff */
[----:B------:R-:W-:Y:S01]  /*43f0*/  UPRMT UR8, UR37, 0x654, UR25 ;  /* 0x0000065425087896 */ /* 0x000fe20008000019 */
[----:B------:R-:W-:Y:S03]  /*4400*/  IMAD.U32 R10, RZ, RZ, UR9 ;  /* 0x00000009ff0a7e24 */ /* 0x000fe6000f8e00ff */
[----:B------:R-:W-:Y:S02]  /*4410*/  @!P4 R2UR UR15, R11 ;  /* 0x000000000b0fc2ca */ /* 0x000fe400000e0000 */
[----:B------:R-:W-:Y:S11]  /*4420*/  @!P4 R2UR UR14, R10 ;  /* 0x000000000a0ec2ca */ /* 0x000ff600000e0000 */
[----:B------:R-:W-:Y:S02]  /*4430*/  @!UPT UIADD3 URZ, UPT, UPT, URZ, URZ, URZ ;  /* 0x000000fffffff290 */ /* 0x000fe4000fffe0ff */
[----:B------:R2:W-:Y:S01]  /*4440*/  @!UP1 UTMALDG.3D [UR24], [UR14], desc[UR10] ;  /* 0x00000a180e0095b4 */ /* 0x0005e20008011000 */
[----:B------:R2:W-:Y:S01]  /*4450*/  @!P4 SYNCS.ARRIVE.TRANS64.RED.A0TR RZ, [UR7+0x60], R0 ;  /* 0x00006000ffffc9a7 */ /* 0x0005e20008300407 */
[----:B------:R-:W-:Y:S01]  /*4460*/  SYNCS.ARRIVE.TRANS64.RED.A1T0 RZ, [UR8], RZ ;  /* 0x000000ffffff79a7 */ /* 0x000fe20008100408 */
[----:B------:R-:W3:Y:S02]  /*4470*/  SYNCS.PHASECHK.TRANS64.TRYWAIT P2, [UR7+0x80], R12 ;  /* 0x0000800cff0075a7 */ /* 0x000ee40008041107 */
[----:B--23--:R-:W-:Y:S05]  /*4480*/  @!P2 BRA `(.L_x_77) ;  /* 0x0000004400fca947 */ /* 0x00cfea0003800000 */
.L_x_158:
[----:B------:R-:W2:Y:S01]  /*4490*/  LDC.64 R14, c[0x0][0xb10] ;  /* 0x0002c400ff0e7b82 */ /* 0x000ea20000000a00 */
[----:B------:R-:W-:Y:S01]  /*44a0*/  @!P4 R2UR UR8, R20 ;  /* 0x000000001408c2ca */ /* 0x000fe200000e0000 */
[----:B------:R-:W-:Y:S01]  /*44b0*/  VOTEU.ALL UP1, P4 ;  /* 0x0000000000ff7886 */ /* 0x000fe20002020000 */
[----:B------:R-:W-:Y:S01]  /*44c0*/  @!P4 R2UR UR9, R21 ;  /* 0x000000001509c2ca */ /* 0x000fe200000e0000 */
[----:B------:R-:W-:Y:S01]  /*44d0*/  UMOV UR10, 0x0 ;  /* 0x00000000000a7882 */ /* 0x000fe20000000000 */
[----:B------:R-:W-:Y:S03]  /*44e0*/  UMOV UR11, 0x10000000 ;  /* 0x10000000000b7882 */ /* 0x000fe60000000000 */
[----:B------:R-:W3:Y:S01]  /*44f0*/  LDC.64 R10, c[0x0][0xb18] ;  /* 0x0002c600ff0a7b82 */ /* 0x000ee20000000a00 */
[----:B------:R-:W-:Y:S01]  /*4500*/  @!UP1 UIADD3 UR18, UPT, UPT, UR26, 0x40, URZ ;  /* 0x000000401a129890 */ /* 0x000fe2000fffe0ff */
[----:B------:R-:W-:Y:S01]  /*4510*/  @P3 SHF.R.U32.HI R28, RZ, 0x10, R25 ;  /* 0x00000010ff1c3819 */ /* 0x000fe20000011619 */
[----:B------:R-:W-:Y:S01]  /*4520*/  @!UP1 UIADD3 UR16, UPT, UPT, UR7, 0x1200, URZ ;  /* 0x0000120007109890 */ /* 0x000fe2000fffe0ff */
[----:B------:R-:W-:Y:S01]  /*4530*/  VIADD R30, R30, 0x1 ;  /* 0x000000011e1e7836 */ /* 0x000fe20000000000 */
[----:B------:R-:W-:Y:S03]  /*4540*/  VOTEU.ALL UP1, P4 ;  /* 0x0000000000ff7886 */ /* 0x000fe60002020000 */
[----:B------:R-:W5:Y:S01]  /*4550*/  @!P1 LDC R0, c[0x0][0xb20] ;  /* 0x0002c800ff009b82 */ /* 0x000f620000000800 */
[----:B------:R-:W-:Y:S01]  /*4560*/  UMOV UR19, UR27 ;  /* 0x0000001b00137c82 */ /* 0x000fe20008000000 */
[----:B------:R-:W-:Y:S01]  /*4570*/  IMAD.U32 R21, RZ, RZ, UR8 ;  /* 0x00000008ff157e24 */ /* 0x000fe2000f8e00ff */
[----:B------:R-:W-:Y:S05]  /*4580*/  UMOV UR20, UR36 ;  /* 0x0000002400147c82 */ /* 0x000fea0008000000 */
[----:B-1----:R-:W1:Y:S01]  /*4590*/  @!P1 LDC R3, c[0x0][0xb0c] ;  /* 0x0002c300ff039b82 */ /* 0x002e620000000800 */
[----:B------:R-:W-:Y:S01]  /*45a0*/  IMAD.U32 R20, RZ, RZ, UR9 ;  /* 0x00000009ff147e24 */ /* 0x000fe2000f8e00ff */
[----:B------:R-:W-:Y:S01]  /*45b0*/  UPRMT UR8, UR37, 0x654, UR17 ;  /* 0x0000065425087896 */ /* 0x000fe20008000011 */
[----:B------:R-:W-:Y:S03]  /*45c0*/  @!P4 R2UR UR15, R21 ;  /* 0x00000000150fc2ca */ /* 0x000fe600000e0000 */
[----:B------:R-:W-:Y:S01]  /*45d0*/  @!P4 R2UR UR14, R20 ;  /* 0x00000000140ec2ca */ /* 0x000fe200000e0000 */
[----:B------:R-:W-:Y:S11]  /*45e0*/  @!P4 IMAD.MOV.U32 R20, RZ, RZ, 0x1000 ;  /* 0x00001000ff14c424 */ /* 0x000ff600078e00ff */
[----:B------:R-:W-:Y:S01]  /*45f0*/  @!UPT UIADD3 URZ, UPT, UPT, URZ, URZ, URZ ;  /* 0x000000fffffff290 */ /* 0x000fe2000fffe0ff */
[----:B------:R1:W-:Y:S01]  /*4600*/  @!UP1 UTMALDG.3D [UR16], [UR14], desc[UR10] ;  /* 0x00000a100e0095b4 */ /* 0x0003e20008011000 */
[----:B------:R1:W-:Y:S02]  /*4610*/  @!P4 SYNCS.ARRIVE.TRANS64.RED.A0TR RZ, [UR7+0x68], R20 ;  /* 0x00006814ffffc9a7 */ /* 0x0003e40008300407 */
[----:B-1----:R-:W-:Y:S01]  /*4620*/  @!P1 ISETP.NE.AND P2, PT, R3, 0x1, PT ;  /* 0x000000010300980c */ /* 0x002fe20003f45270 */
[C---:B--2---:R-:W-:Y:S01]  /*4630*/  @!P1 IMAD.HI.U32 R14, R13.reuse, R14, RZ ;  /* 0x0000000e0d0e9227 */ /* 0x044fe200078e00ff */
[----:B---3--:R-:W-:Y:S03]  /*4640*/  @!P1 ISETP.NE.AND P0, PT, R10, 0x1, PT ;  /* 0x000000010a00980c */ /* 0x008fe60003f05270 */
[C---:B------:R-:W-:Y:S01]  /*4650*/  @!P1 IMAD.HI.U32 R11, R8.reuse, R11, RZ ;  /* 0x0000000b080b9227 */ /* 0x040fe200078e00ff */
[----:B------:R-:W-:Y:S04]  /*4660*/  @!P1 SHF.R.U32.HI R14, RZ, R15, R14 ;  /* 0x0000000fff0e9219 */ /* 0x000fe8000001160e */
[----:B-----5:R-:W-:Y:S01]  /*4670*/  @!P1 SHF.R.U32.HI R9, RZ, R0, R11 ;  /* 0x00000000ff099219 */ /* 0x020fe2000001160b */
[----:B------:R-:W-:Y:S01]  /*4680*/  SYNCS.ARRIVE.TRANS64.RED.A1T0 RZ, [UR8], RZ ;  /* 0x000000ffffff79a7 */ /* 0x000fe20008100408 */
[----:B------:R-:W-:Y:S02]  /*4690*/  @!P1 SEL R14, R13, R14, !P2 ;  /* 0x0000000e0d0e9207 */ /* 0x000fe40005000000 */
[----:B------:R-:W-:Y:S01]  /*46a0*/  @!P1 SEL R9, R8, R9, !P0 ;  /* 0x0000000908099207 */ /* 0x000fe20004000000 */
[----:B------:R-:W1:Y:S04]  /*46b0*/  SYNCS.PHASECHK.TRANS64.TRYWAIT P5, [UR7+0x88], R12 ;  /* 0x0000880cff0075a7 */ /* 0x000e6800080a1107 */
[----:B------:R-:W-:Y:S02]  /*46c0*/  @!P1 IMAD.IADD R0, R9, 0x1, -R14 ;  /* 0x0000000109009824 */ /* 0x000fe400078e0a0e */
[----:B------:R-:W-:Y:S02]  /*46d0*/  @!P1 IMAD.IADD R9, R14, 0x1, -R9 ;  /* 0x000000010e099824 */ /* 0x000fe400078e0a09 */
[----:B------:R-:W-:Y:S02]  /*46e0*/  @!P1 IMAD R13, R0, R3, R13 ;  /* 0x00000003000d9224 */ /* 0x000fe400078e020d */
[----:B------:R-:W-:Y:S01]  /*46f0*/  @!P1 IMAD R8, R9, R10, R8 ;  /* 0x0000000a09089224 */ /* 0x000fe200078e0208 */
[----:B-1----:R-:W-:Y:S06]  /*4700*/  @!P5 BRA `(.L_x_78) ;  /* 0x000000440074d947 */ /* 0x002fec0003800000 */
.L_x_160:
[----:B-1----:R-:W-:Y:S01]  /*4710*/  @!P4 IADD3 R3, P0, PT, R32, 0x580, RZ ;  /* 0x000005802003c810 */ /* 0x002fe20007f1e0ff */
[----:B------:R-:W-:Y:S01]  /*4720*/  VOTEU.ALL UP1, P4 ;  /* 0x0000000000ff7886 */ /* 0x000fe20002020000 */
[----:B------:R-:W-:Y:S01]  /*4730*/  UMOV UR18, 0x0 ;  /* 0x0000000000127882 */ /* 0x000fe20000000000 */
[----:B------:R-:W-:Y:S01]  /*4740*/  UMOV UR19, 0x10000000 ;  /* 0x1000000000137882 */ /* 0x000fe20000000000 */
[----:B------:R-:W-:Y:S01]  /*4750*/  @!P4 R2UR UR9, R3 ;  /* 0x000000000309c2ca */ /* 0x000fe200000e0000 */
[----:B------:R-:W-:Y:S01]  /*4760*/  @!P4 IMAD.X R0, RZ, RZ, R33, P0 ;  /* 0x000000ffff00c224 */ /* 0x000fe200000e0621 */
[----:B------:R-:W-:Y:S01]  /*4770*/  @!UP1 UIADD3 UR10, UPT, UPT, UR26, 0x80, URZ ;  /* 0x000000801a0a9890 */ /* 0x000fe2000fffe0ff */
[----:B------:R-:W-:Y:S01]  /*4780*/  ISETP.NE.AND P0, PT, R30, 0x2, PT ;  /* 0x000000021e00780c */ /* 0x000fe20003f05270 */
[----:B------:R-:W-:Y:S01]  /*4790*/  UMOV UR11, UR27 ;  /* 0x0000001b000b7c82 */ /* 0x000fe20008000000 */
[----:B------:R-:W-:Y:S01]  /*47a0*/  UMOV UR12, UR36 ;  /* 0x00000024000c7c82 */ /* 0x000fe20008000000 */
[----:B------:R-:W-:Y:S01]  /*47b0*/  @!P4 R2UR UR8, R0 ;  /* 0x000000000008c2ca */ /* 0x000fe200000e0000 */
[----:B------:R-:W-:Y:S01]  /*47c0*/  IMAD.IADD R20, R8, 0x1, R81 ;  /* 0x0000000108147824 */ /* 0x000fe200078e0251 */
[----:B------:R-:W-:Y:S01]  /*47d0*/  @P3 R2UR UR36, R28 ;  /* 0x000000001c2432ca */ /* 0x000fe200000e0000 */
[----:B------:R-:W-:Y:S01]  /*47e0*/  IMAD.IADD R21, R13, 0x1, R88 ;  /* 0x000000010d157824 */ /* 0x000fe200078e0258 */
[----:B------:R-:W-:Y:S02]  /*47f0*/  SEL R0, RZ, 0x1, P0 ;  /* 0x00000001ff007807 */ /* 0x000fe40000000000 */
[----:B------:R-:W-:Y:S01]  /*4800*/  LOP3.LUT R31, R31, 0x1, RZ, 0x3c, !PT ;  /* 0x000000011f1f7812 */ /* 0x000fe200078e3cff */
[----:B------:R-:W-:Y:S01]  /*4810*/  IMAD.U32 R10, RZ, RZ, UR9 ;  /* 0x00000009ff0a7e24 */ /* 0x000fe2000f8e00ff */
[----:B------:R-:W-:Y:S01]  /*4820*/  @!UP1 UIADD3 UR9, UPT, UPT, UR7, 0x70, URZ ;  /* 0x0000007007099890 */ /* 0x000fe2000fffe0ff */
[----:B------:R-:W-:Y:S02]  /*4830*/  LOP3.LUT R29, R29, R0, RZ, 0x3c, !PT ;  /* 0x000000001d1d7212 */ /* 0x000fe400078e3cff */
[----:B------:R-:W-:Y:S02]  /*4840*/  SEL R30, R30, RZ, P0 ;  /* 0x000000ff1e1e7207 */ /* 0x000fe40000000000 */
[----:B------:R-:W-:Y:S01]  /*4850*/  IMAD.U32 R11, RZ, RZ, UR8 ;  /* 0x00000008ff0b7e24 */ /* 0x000fe2000f8e00ff */
[----:B------:R-:W-:Y:S01]  /*4860*/  @!P4 R2UR UR14, R10 ;  /* 0x000000000a0ec2ca */ /* 0x000fe200000e0000 */
[----:B------:R-:W-:Y:S01]  /*4870*/  @!UP1 UIADD3 UR8, UPT, UPT, UR7, 0x2200, URZ ;  /* 0x0000220007089890 */ /* 0x000fe2000fffe0ff */
[----:B------:R-:W-:Y:S02]  /*4880*/  VOTEU.ALL UP1, P4 ;  /* 0x0000000000ff7886 */ /* 0x000fe40002020000 */
[----:B------:R-:W-:Y:S11]  /*4890*/  @!P4 R2UR UR15, R11 ;  /* 0x000000000b0fc2ca */ /* 0x000ff600000e0000 */
[----:B------:R-:W-:Y:S02]  /*48a0*/  @!UPT UIADD3 URZ, UPT, UPT, URZ, URZ, URZ ;  /* 0x000000fffffff290 */ /* 0x000fe4000fffe0ff */
[----:B------:R2:W-:Y:S01]  /*48b0*/  @!UP1 UTMALDG.3D [UR8], [UR14], desc[UR18] ;  /* 0x000012080e0095b4 */ /* 0x0005e20008011000 */
[----:B------:R2:W-:Y:S01]  /*48c0*/  @!P4 SYNCS.ARRIVE.TRANS64.RED.A0TR RZ, [UR7+0x70], R23 ;  /* 0x00007017ffffc9a7 */ /* 0x0005e20008300407 */
[----:B------:R-:W-:Y:S01]  /*48d0*/  UPLOP3.LUT UP1, UPT, UPT, UPT, UPT, 0x80, 0x8 ;  /* 0x000000000008789c */ /* 0x000fe20003f2f070 */
[----:B------:R-:W-:Y:S01]  /*48e0*/  SYNCS.ARRIVE.TRANS64.RED.A1T0 RZ, [UR13], RZ ;  /* 0x000000ffffff79a7 */ /* 0x000fe2000810040d */
[----:B------:R-:W-:Y:S09]  /*48f0*/  @P3 BRA `(.L_x_79) ;  /* 0xfffffff000f03947 */ /* 0x000ff2000383ffff */
[----:B------:R-:W-:-:S04]  /*4900*/  SHF.L.U32 R3, R31, 0x1f, RZ ;  /* 0x0000001f1f037819 */ /* 0x000fc800000006ff */
[----:B------:R-:W1:Y:S02]  /*4910*/  SYNCS.PHASECHK.TRANS64.TRYWAIT P0, [UR7+0x78], R3 ;  /* 0x00007803ff0075a7 */ /* 0x000e640008001107 */
[----:B-1----:R-:W-:Y:S05]  /*4920*/  @!P0 BRA `(.L_x_80) ;  /* 0x0000004400048947 */ /* 0x002fea0003800000 */
.L_x_162:
[----:B------:R-:W3:Y:S02]  /*4930*/  SYNCS.PHASECHK.TRANS64.TRYWAIT P0, [UR7+0x80], R3 ;  /* 0x00008003ff0075a7 */ /* 0x000ee40008001107 */
[----:B---3--:R-:W-:Y:S05]  /*4940*/  @!P0 BRA `(.L_x_81) ;  /* 0x0000004400148947 */ /* 0x008fea0003800000 */
.L_x_164:
[----:B-1----:R-:W-:-:S07]  /*4950*/  MOV R0, UR7 ;  /* 0x0000000700007c02 */ /* 0x002fce0008000f00 */
.L_x_82:
[----:B-1----:R-:W-:-:S04]  /*4960*/  SHF.L.U32 R3, R31, 0x1f, RZ ;  /* 0x0000001f1f037819 */ /* 0x002fc800000006ff */
[----:B------:R1:W3:Y:S03]  /*4970*/  SYNCS.PHASECHK.TRANS64.TRYWAIT P0, [R0+URZ+0x88], R3 ;  /* 0x00008803000075a7 */ /* 0x0002e600080011ff */
[----:B---3--:R-:W-:Y:S05]  /*4980*/  @!P0 NANOSLEEP.SYNCS 0x989680 ;  /* 0x009896800000895d */ /* 0x008fea0003900000 */
[----:B------:R-:W3:Y:S02]  /*4990*/  @!P0 SYNCS.PHASECHK.TRANS64 P0, [R0+URZ+0x88], R3 ;  /* 0x00008803000085a7 */ /* 0x000ee400080010ff */
[----:B--23--:R-:W-:Y:S05]  /*49a0*/  @P0 EXIT ;  /* 0x000000000000094d */ /* 0x00cfea0003800000 */
[----:B------:R-:W-:Y:S05]  /*49b0*/  BRA `(.L_x_82) ;  /* 0xfffffffc00e87947 */ /* 0x000fea000383ffff */
.L_x_69:
[----:B------:R-:W-:-:S06]  /*49c0*/  UISETP.GE.AND UP1, UPT, UR8, 0x4, UPT ;  /* 0x000000040800788c */ /* 0x000fcc000bf26270 */
[----:B------:R-:W-:-:S13]  /*49d0*/  PLOP3.LUT P0, PT, PT, PT, UP1, 0x80, 0x8 ;  /* 0x000000000008781c */ /* 0x000fda0003f0f018 */
[----:B------:R-:W-:Y:S05]  /*49e0*/  @!P0 EXIT ;  /* 0x000000000000894d */ /* 0x000fea0003800000 */
[----:B------:R-:W-:Y:S01]  /*49f0*/  BAR.SYNC.DEFER_BLOCKING 0x6, 0xa0 ;  /* 0x0182800000007b1d */ /* 0x000fe20000010000 */
[C---:B------:R-:W-:Y:S01]  /*4a00*/  IMAD.SHL.U32 R93, R101.reuse, 0x20, RZ ;  /* 0x00000020655d7824 */ /* 0x040fe200078e00ff */
[C---:B------:R-:W-:Y:S01]  /*4a10*/  LOP3.LUT R102, R101.reuse, 0x60, RZ, 0xc0, !PT ;  /* 0x0000006065667812 */ /* 0x040fe200078ec0ff */
[C---:B------:R-:W-:Y:S01]  /*4a20*/  IMAD.SHL.U32 R2, R101.reuse, 0x40, RZ ;  /* 0x0000004065027824 */ /* 0x040fe200078e00ff */
[----:B------:R-:W-:Y:S01]  /*4a30*/  CS2R R98, SRZ ;  /* 0x0000000000627805 */ /* 0x000fe2000001ff00 */
[----:B------:R-:W-:Y:S01]  /*4a40*/  IMAD.SHL.U32 R0, R101, 0x8, RZ ;  /* 0x0000000865007824 */ /* 0x000fe200078e00ff */
[----:B------:R-:W-:Y:S02]  /*4a50*/  UMOV UR49, 0x400 ;  /* 0x0000040000317882 */ /* 0x000fe40000000000 */
[----:B------:R-:W1:Y:S01]  /*4a60*/  LDC R91, c[0x0][0x370] ;  /* 0x0000dc00ff5b7b82 */ /* 0x000e620000000800 */
[----:B------:R-:W-:Y:S01]  /*4a70*/  ULEA UR49, UR37, UR49, 0x18 ;  /* 0x0000003125317291 */ /* 0x000fe2000f8ec0ff */
[----:B------:R-:W-:Y:S01]  /*4a80*/  LOP3.LUT R93, R93, 0xc00, RZ, 0xc0, !PT ;  /* 0x00000c005d5d7812 */ /* 0x000fe200078ec0ff */
[----:B------:R-:W-:Y:S01]  /*4a90*/  IMAD.MOV.U32 R44, RZ, RZ, RZ ;  /* 0x000000ffff2c7224 */ /* 0x000fe200078e00ff */
[----:B------:R-:W-:Y:S01]  /*4aa0*/  LOP3.LUT R5, R2, 0x180, RZ, 0xc0, !PT ;  /* 0x0000018002057812 */ /* 0x000fe200078ec0ff */
[----:B------:R-:W-:Y:S01]  /*4ab0*/  IMAD.MOV.U32 R100, RZ, RZ, RZ ;  /* 0x000000ffff647224 */ /* 0x000fe200078e00ff */
[----:B------:R-:W-:Y:S01]  /*4ac0*/  LOP3.LUT R93, R93, 0x40, R2, 0xf8, !PT ;  /* 0x000000405d5d7812 */ /* 0x000fe200078ef802 */
[----:B------:R-:W-:Y:S01]  /*4ad0*/  IMAD.MOV.U32 R104, RZ, RZ, RZ ;  /* 0x000000ffff687224 */ /* 0x000fe200078e00ff */
[----:B------:R-:W2:Y:S01]  /*4ae0*/  LDC R42, c[0x0][0xb0c] ;  /* 0x0002c300ff2a7b82 */ /* 0x000ea20000000800 */
[----:B------:R-:W-:Y:S01]  /*4af0*/  LOP3.LUT R0, R5, 0x30, R0, 0xf8, !PT ;  /* 0x0000003005007812 */ /* 0x000fe200078ef800 */
[----:B------:R-:W-:Y:S01]  /*4b00*/  IMAD.SHL.U32 R5, R101, 0x2, RZ ;  /* 0x0000000265057824 */ /* 0x000fe200078e00ff */
[----:B------:R-:W-:Y:S01]  /*4b10*/  LOP3.LUT R93, R93, 0x200, R2, 0xf8, !PT ;  /* 0x000002005d5d7812 */ /* 0x000fe200078ef802 */
[C---:B------:R-:W-:Y:S01]  /*4b20*/  IMAD.U32 R2, R101.reuse, 0x10000, RZ ;  /* 0x0001000065027824 */ /* 0x040fe200078e00ff */
[----:B------:R-:W-:Y:S01]  /*4b30*/  LOP3.LUT R101, R101, 0x2, RZ, 0xc0, !PT ;  /* 0x0000000265657812 */ /* 0x000fe200078ec0ff */
[----:B------:R-:W-:Y:S01]  /*4b40*/  IMAD.MOV.U32 R97, RZ, RZ, RZ ;  /* 0x000000ffff617224 */ /* 0x000fe200078e00ff */
[----:B------:R-:W-:Y:S01]  /*4b50*/  LOP3.LUT R0, R0, 0x20, R5, 0x78, !PT ;  /* 0x0000002000007812 */ /* 0x000fe200078e7805 */
[----:B------:R-:W4:Y:S01]  /*4b60*/  LDC R90, c[0x0][0xb20] ;  /* 0x0002c800ff5a7b82 */ /* 0x000f220000000800 */
[----:B------:R-:W3:Y:S01]  /*4b70*/  LDS R3, [UR49+0x150] ;  /* 0x00015031ff037984 */ /* 0x000ee20008000800 */
[----:B------:R-:W-:Y:S01]  /*4b80*/  LOP3.LUT R2, R2, 0x600000, RZ, 0xc0, !PT ;  /* 0x0060000002027812 */ /* 0x000fe200078ec0ff */
[----:B------:R-:W-:Y:S01]  /*4b90*/  IMAD.MOV R95, RZ, RZ, -R101 ;  /* 0x000000ffff5f7224 */ /* 0x000fe200078e0a65 */
[----:B------:R-:W-:Y:S01]  /*4ba0*/  LOP3.LUT R93, R93, R0, RZ, 0xfc, !PT ;  /* 0x000000005d5d7212 */ /* 0x000fe200078efcff */
[----:B------:R-:W1:Y:S03]  /*4bb0*/  LDCU.64 UR52, c[0x0][0x348] ;  /* 0x00006900ff3477ac */ /* 0x000e660008000a00 */
[----:B------:R-:W1:Y:S01]  /*4bc0*/  LDC R41, c[0x0][0xb30] ;  /* 0x0002cc00ff297b82 */ /* 0x000e620000000800 */
[----:B------:R-:W1:Y:S01]  /*4bd0*/  LDCU.64 UR38, c[0x0][0x888] ;  /* 0x00011100ff2677ac */ /* 0x000e620008000a00 */
[----:B------:R-:W1:Y:S06]  /*4be0*/  LDCU.64 UR44, c[0x0][0x890] ;  /* 0x00011200ff2c77ac */ /* 0x000e6c0008000a00 */
[----:B------:R-:W1:Y:S01]  /*4bf0*/  LDC.64 R86, c[0x0][0xb10] ;  /* 0x0002c400ff567b82 */ /* 0x000e620000000a00 */
[----:B------:R-:W-:-:S02]  /*4c00*/  UIADD3 UR48, UPT, UPT, UR49, 0x200, URZ ;  /* 0x0000020031307890 */ /* 0x000fc4000fffe0ff */
[----:B------:R-:W-:Y:S01]  /*4c10*/  UIADD3 UR50, UPT, UPT, UR49, 0x3200, URZ ;  /* 0x0000320031327890 */ /* 0x000fe2000fffe0ff */
[----:B------:R-:W-:-:S04]  /*4c20*/  UMOV UR54, URZ ;  /* 0x000000ff00367c82 */ /* 0x000fc80008000000 */
[----:B------:R-:W1:Y:S08]  /*4c30*/  LDC.64 R38, c[0x0][0xb18] ;  /* 0x0002c600ff267b82 */ /* 0x000e700000000a00 */
[----:B------:R-:W1:Y:S08]  /*4c40*/  LDC.64 R36, c[0x0][0xb28] ;  /* 0x0002ca00ff247b82 */ /* 0x000e700000000a00 */
[----:B------:R-:W1:Y:S01]  /*4c50*/  LDC.64 R84, c[0x0][0x8b0] ;  /* 0x00022c00ff547b82 */ /* 0x000e620000000a00 */
[----:B---3--:R-:W-:-:S07]  /*4c60*/  IMAD.IADD R2, R3, 0x1, R2 ;  /* 0x0000000103027824 */ /* 0x008fce00078e0202 */
[----:B------:R-:W3:Y:S08]  /*4c70*/  LDC.64 R82, c[0x0][0x8a8] ;  /* 0x00022a00ff527b82 */ /* 0x000ef00000000a00 */
[----:B--2-4-:R-:W1:Y:S02]  /*4c80*/  LDC R92, c[0x0][0x374] ;  /* 0x0000dd00ff5c7b82 */ /* 0x014e640000000800 */
.L_x_121:
[C---:B------:R-:W-:Y:S02]  /*4c90*/  LEA R0, R104.reuse, UR49, 0x3 ;  /* 0x0000003168007c11 */ /* 0x040fe4000f8e18ff */
[----:B------:R-:W-:Y:S02]  /*4ca0*/  SHF.L.U32 R3, R99, 0x1f, RZ ;  /* 0x0000001f63037819 */ /* 0x000fe400000006ff */
[----:B------:R-:W-:Y:S02]  /*4cb0*/  LEA R16, R104, UR49, 0x4 ;  /* 0x0000003168107c11 */ /* 0x000fe4000f8e20ff */
[----:B------:R-:W2:Y:S02]  /*4cc0*/  SYNCS.PHASECHK.TRANS64.TRYWAIT P0, [R0+URZ+0xa0], R3 ;  /* 0x0000a003000075a7 */ /* 0x000ea400080011ff */
[----:B-12---:R-:W-:Y:S05]  /*4cd0*/  @!P0 BRA `(.L_x_83) ;  /* 0x0000004000488947 */ /* 0x006fea0003800000 */
.L_x_165:
[----:B------:R-:W4:Y:S01]  /*4ce0*/  LDC.64 R14, c[0x0][0xb10] ;  /* 0x0002c400ff0e7b82 */ /* 0x000f220000000a00 */
[----:B------:R-:W3:Y:S01]  /*4cf0*/  LDS.128 R16, [R16+0x130] ;  /* 0x0001300010107984 */ /* 0x000ee20000000c00 */
[----:B-1----:R-:W-:Y:S01]  /*4d00*/  ISETP.NE.AND P1, PT, R41, 0x1, PT ;  /* 0x000000012900780c */ /* 0x002fe20003f25270 */
[----:B--2---:R-:W-:Y:S01]  /*4d10*/  VIADD R0, R0, 0xb0 ;  /* 0x000000b000007836 */ /* 0x004fe20000000000 */
[----:B------:R-:W-:Y:S04]  /*4d20*/  ISETP.GE.AND P0, PT, R40, 0x1, PT ;  /* 0x000000012800780c */ /* 0x000fe80003f06270 */
[----:B------:R-:W1:Y:S01]  /*4d30*/  LDC.64 R12, c[0x0][0xb18] ;  /* 0x0002c600ff0c7b82 */ /* 0x000e620000000a00 */
[----:B------:R-:W-:Y:S01]  /*4d40*/  PRMT R0, RZ, 0x654, R0 ;  /* 0x00000654ff007816 */ /* 0x000fe20000000000 */
[----:B------:R-:W-:Y:S01]  /*4d50*/  @!PT LDS RZ, [RZ] ;  /* 0x00000000fffff984 */ /* 0x000fe20000000800 */
[----:B------:R-:W-:Y:S01]  /*4d60*/  @!PT LDS RZ, [RZ] ;  /* 0x00000000fffff984 */ /* 0x000fe20000000800 */
[----:B------:R-:W-:Y:S01]  /*4d70*/  @!PT LDS RZ, [RZ] ;  /* 0x00000000fffff984 */ /* 0x000fe20000000800 */
[----:B------:R-:W-:Y:S01]  /*4d80*/  @!PT LDS RZ, [RZ] ;  /* 0x00000000fffff984 */ /* 0x000fe20000000800 */
[----:B------:R2:W-:Y:S06]  /*4d90*/  MEMBAR.ALL.CTA ;  /* 0x0000000000007992 */ /* 0x0005ec0000008000 */
[----:B--2---:R-:W2:Y:S01]  /*4da0*/  FENCE.VIEW.ASYNC.S ;  /* 0x00000000000073c6 */ /* 0x004ea20000000000 */
[----:B------:R-:W1:Y:S08]  /*4db0*/  @!P1 LDC R11, c[0x0][0xb20] ;  /* 0x0002c800ff0b9b82 */ /* 0x000e700000000800 */
[----:B------:R-:W1:Y:S01]  /*4dc0*/  @!P1 LDC R10, c[0x0][0xb0c] ;  /* 0x0002c300ff0a9b82 */ /* 0x000e620000000800 */
[----:B--2---:R2:W-:Y:S01]  /*4dd0*/  SYNCS.ARRIVE.TRANS64.RED.A1T0 RZ, [R0+URZ], RZ ;  /* 0x000000ff00ff79a7 */ /* 0x0045e200081004ff */
[----:B---3--:R-:W-:Y:S04]  /*4de0*/  LOP3.LUT P4, RZ, R18, 0x1, RZ, 0xc0, !PT ;  /* 0x0000000112ff7812 */ /* 0x008fe8000788c0ff */
[----:B------:R-:W-:Y:S09]  /*4df0*/  P2R R103, PR, RZ, 0x10 ;  /* 0x00000010ff677803 */ /* 0x000ff20000000000 */
[----:B------:R-:W-:Y:S02]  /*4e00*/  @P4 MOV R45, R16 ;  /* 0x00000010002d4202 */ /* 0x000fe40000000f00 */
[----:B------:R-:W-:Y:S01]  /*4e10*/  @P4 LOP3.LUT R43, R17, 0xffff, RZ, 0xc0, !PT ;  /* 0x0000ffff112b4812 */ /* 0x000fe200078ec0ff */
[----:B--2-4-:R-:W-:Y:S06]  /*4e20*/  @!P0 BRA `(.L_x_84) ;  /* 0x0000000000a48947 */ /* 0x014fec0003800000 */
[----:B------:R-:W-:Y:S01]  /*4e30*/  IMAD.HI.U32 R23, R92, R39, RZ ;  /* 0x000000275c177227 */ /* 0x000fe200078e00ff */
[----:B------:R-:W-:Y:S02]  /*4e40*/  ISETP.NE.AND P0, PT, R38, 0x1, PT ;  /* 0x000000012600780c */ /* 0x000fe40003f05270 */
[----:B------:R-:W-:Y:S01]  /*4e50*/  ISETP.NE.AND P2, PT, R40, 0x1, PT ;  /* 0x000000012800780c */ /* 0x000fe20003f45270 */
[----:B------:R-:W-:Y:S01]  /*4e60*/  IMAD.HI.U32 R22, R91, R86, RZ ;  /* 0x000000565b167227 */ /* 0x000fe200078e00ff */
[----:B------:R-:W-:Y:S02]  /*4e70*/  SHF.R.U32.HI R23, RZ, R90, R23 ;  /* 0x0000005aff177219 */ /* 0x000fe40000011617 */
[----:B------:R-:W-:Y:S01]  /*4e80*/  ISETP.NE.AND P3, PT, R42, 0x1, PT ;  /* 0x000000012a00780c */ /* 0x000fe20003f65270 */
[----:B------:R-:W-:Y:S01]  /*4e90*/  IMAD.HI.U32 R26, R45, R86, RZ ;  /* 0x000000562d1a7227 */ /* 0x000fe200078e00ff */
[----:B------:R-:W-:Y:S02]  /*4ea0*/  SHF.R.U32.HI R22, RZ, R87, R22 ;  /* 0x00000057ff167219 */ /* 0x000fe40000011616 */
[----:B------:R-:W-:Y:S01]  /*4eb0*/  SEL R3, R92, R23, !P0 ;  /* 0x000000175c037207 */ /* 0x000fe20004000000 */
[----:B------:R-:W-:Y:S01]  /*4ec0*/  IMAD.HI.U32 R23, R43, R39, RZ ;  /* 0x000000272b177227 */ /* 0x000fe200078e00ff */
[----:B------:R-:W-:Y:S02]  /*4ed0*/  SEL R7, R91, R22, !P3 ;  /* 0x000000165b077207 */ /* 0x000fe40005800000 */
[----:B------:R-:W-:Y:S01]  /*4ee0*/  SHF.R.U32.HI R26, RZ, R87, R26 ;  /* 0x00000057ff1a7219 */ /* 0x000fe2000001161a */
[-C--:B------:R-:W-:Y:S04]  /*4ef0*/  IMAD.HI.U32 R22, R3, R36.reuse, RZ ;  /* 0x0000002403167227 */ /* 0x080fe800078e00ff */
[----:B------:R-:W-:Y:S01]  /*4f00*/  IMAD.HI.U32 R24, R7, R36, RZ ;  /* 0x0000002407187227 */ /* 0x000fe200078e00ff */
[-C--:B------:R-:W-:Y:S02]  /*4f10*/  @P2 SHF.R.U32.HI R3, RZ, R37.reuse, R22 ;  /* 0x00000025ff032219 */ /* 0x080fe40000011616 */
[----:B------:R-:W-:Y:S02]  /*4f20*/  SHF.R.U32.HI R22, RZ, R90, R23 ;  /* 0x0000005aff167219 */ /* 0x000fe40000011617 */
[----:B------:R-:W-:Y:S01]  /*4f30*/  @P2 SHF.R.U32.HI R7, RZ, R37, R24 ;  /* 0x00000025ff072219 */ /* 0x000fe20000011618 */
[C---:B------:R-:W-:Y:S01]  /*4f40*/  IMAD R4, R40.reuse, R3, RZ ;  /* 0x0000000328047224 */ /* 0x040fe200078e02ff */
[----:B------:R-:W-:Y:S02]  /*4f50*/  SEL R5, R43, R22, !P0 ;  /* 0x000000162b057207 */ /* 0x000fe40004000000 */
[----:B------:R-:W-:Y:S01]  /*4f60*/  SEL R3, R45, R26, !P3 ;  /* 0x0000001a2d037207 */ /* 0x000fe20005800000 */
[----:B------:R-:W-:Y:S01]  /*4f70*/  IMAD R6, R40, R7, RZ ;  /* 0x0000000728067224 */ /* 0x000fe200078e02ff */
[C---:B------:R-:W-:Y:S01]  /*4f80*/  ISETP.GE.AND P0, PT, R5.reuse, R4, PT ;  /* 0x000000040500720c */ /* 0x040fe20003f06270 */
[----:B------:R-:W-:Y:S03]  /*4f90*/  IMAD.HI.U32 R8, R5, R36, RZ ;  /* 0x0000002405087227 */ /* 0x000fe600078e00ff */
[----:B------:R-:W-:Y:S01]  /*4fa0*/  ISETP.GE.OR P0, PT, R3, R6, P0 ;  /* 0x000000060300720c */ /* 0x000fe20000706670 */
[----:B------:R-:W-:Y:S01]  /*4fb0*/  IMAD.MOV R6, RZ, RZ, -R3 ;  /* 0x000000ffff067224 */ /* 0x000fe200078e0a03 */
[-C--:B------:R-:W-:Y:S03]  /*4fc0*/  SHF.R.U32.HI R8, RZ, R37.reuse, R8 ;  /* 0x00000025ff087219 */ /* 0x080fe60000011608 */
[----:B------:R-:W-:Y:S01]  /*4fd0*/  IMAD R45, R42, R6, R45 ;  /* 0x000000062a2d7224 */ /* 0x000fe200078e022d */
[----:B------:R-:W-:Y:S05]  /*4fe0*/  SEL R9, R5, R8, !P2 ;  /* 0x0000000805097207 */ /* 0x000fea0005000000 */
[----:B------:R-:W-:Y:S02]  /*4ff0*/  IMAD.MOV R8, RZ, RZ, -R9 ;  /* 0x000000ffff087224 */ /* 0x000fe400078e0a09 */
[C---:B------:R-:W-:Y:S04]  /*5000*/  @!P0 IMAD.HI.U32 R4, R3.reuse, R36, RZ ;  /* 0x0000002403048227 */ /* 0x040fe800078e00ff */
[----:B------:R-:W-:Y:S01]  /*5010*/  IMAD R8, R40, R8, R5 ;  /* 0x0000000828087224 */ /* 0x000fe200078e0205 */
[----:B------:R-:W-:Y:S04]  /*5020*/  @!P0 SHF.R.U32.HI R4, RZ, R37, R4 ;  /* 0x00000025ff048219 */ /* 0x000fe80000011604 */
[----:B------:R-:W-:Y:S02]  /*5030*/  @!P0 SEL R0, R3, R4, !P2 ;  /* 0x0000000403008207 */ /* 0x000fe40005000000 */
[----:B------:R-:W-:Y:S02]  /*5040*/  IADD3 R4, PT, PT, -R5, RZ, RZ ;  /* 0x000000ff05047210 */ /* 0x000fe40007ffe1ff */
[----:B------:R-:W-:Y:S01]  /*5050*/  @!P0 IADD3 R9, PT, PT, R9, -R0, RZ ;  /* 0x8000000009098210 */ /* 0x000fe20007ffe0ff */
[----:B------:R-:W-:Y:S02]  /*5060*/  @!P0 IMAD R0, R7, R8, R0 ;  /* 0x0000000807008224 */ /* 0x000fe400078e0200 */
[----:B------:R-:W-:Y:S02]  /*5070*/  IMAD R43, R38, R4, R43 ;  /* 0x00000004262b7224 */ /* 0x000fe400078e022b */
[----:B------:R-:W-:Y:S02]  /*5080*/  @!P0 IMAD R5, R9, R40, R3 ;  /* 0x0000002809058224 */ /* 0x000fe400078e0203 */
[----:B------:R-:W-:Y:S04]  /*5090*/  @!P0 IMAD.MOV.U32 R3, RZ, RZ, R0 ;  /* 0x000000ffff038224 */ /* 0x000fe800078e0000 */
[----:B------:R-:W-:Y:S02]  /*50a0*/  IMAD R45, R3, R42, R45 ;  /* 0x0000002a032d7224 */ /* 0x000fe400078e022d */
[----:B------:R-:W-:Y:S07]  /*50b0*/  IMAD R43, R5, R38, R43 ;  /* 0x00000026052b7224 */ /* 0x000fee00078e022b */
.L_x_84:
[----:B-1----:R-:W-:Y:S01]  /*50c0*/  @!P1 ISETP.NE.AND P0, PT, R12, 0x1, PT ;  /* 0x000000010c00980c */ /* 0x002fe20003f05270 */
[----:B------:R-:W-:Y:S01]  /*50d0*/  @!P1 IMAD.HI.U32 R4, R43, R13, RZ ;  /* 0x0000000d2b049227 */ /* 0x000fe200078e00ff */
[----:B------:R-:W-:Y:S01]  /*50e0*/  @!P1 ISETP.NE.AND P2, PT, R10, 0x1, PT ;  /* 0x000000010a00980c */ /* 0x000fe20003f45270 */
[----:B------:R-:W-:Y:S01]  /*50f0*/  ULOP3.LUT UP0, URZ, UR48, 0x1b0, URZ, 0xc0, !UPT ;  /* 0x000001b030ff7892 */ /* 0x000fe2000f80c0ff */
[----:B------:R-:W-:Y:S01]  /*5100*/  R2UR UR42, R21 ;  /* 0x00000000152a72ca */ /* 0x000fe200000e0000 */
[----:B------:R-:W-:Y:S01]  /*5110*/  @!P1 IMAD.HI.U32 R0, R45, R14, RZ ;  /* 0x0000000e2d009227 */ /* 0x000fe200078e00ff */
[----:B------:R-:W-:Y:S02]  /*5120*/  @!P1 SHF.R.U32.HI R4, RZ, R11, R4 ;  /* 0x0000000bff049219 */ /* 0x000fe40000011604 */
[----:B------:R-:W-:Y:S01]  /*5130*/  R2UR UR41, R20 ;  /* 0x00000000142972ca */ /* 0x000fe200000e0000 */
[----:B------:R-:W-:Y:S01]  /*5140*/  VIADD R104, R104, 0x1 ;  /* 0x0000000168687836 */ /* 0x000fe20000000000 */
[----:B------:R-:W-:Y:S02]  /*5150*/  @!P1 SHF.R.U32.HI R0, RZ, R15, R0 ;  /* 0x0000000fff009219 */ /* 0x000fe40000011600 */
[----:B------:R-:W-:Y:S02]  /*5160*/  @!P1 SEL R3, R43, R4, !P0 ;  /* 0x000000042b039207 */ /* 0x000fe40004000000 */
[----:B------:R-:W-:Y:S02]  /*5170*/  @!P1 SEL R4, R45, R0, !P2 ;  /* 0x000000002d049207 */ /* 0x000fe40005000000 */
[----:B------:R-:W-:Y:S01]  /*5180*/  @P4 SHF.R.U32.HI R96, RZ, 0x10, R17 ;  /* 0x00000010ff604819 */ /* 0x000fe20000011611 */
[----:B------:R-:W-:Y:S02]  /*5190*/  USHF.L.U32 UR42, UR42, 0x6, URZ ;  /* 0x000000062a2a7899 */ /* 0x000fe400080006ff */
[----:B------:R-:W-:Y:S02]  /*51a0*/  @!P1 IMAD.IADD R0, R3, 0x1, -R4 ;  /* 0x0000000103009824 */ /* 0x000fe400078e0a04 */
[----:B------:R-:W-:Y:S01]  /*51b0*/  @!P1 IMAD.IADD R3, R4, 0x1, -R3 ;  /* 0x0000000104039824 */ /* 0x000fe200078e0a03 */
[----:B------:R-:W-:Y:S01]  /*51c0*/  UIMAD UR41, UR41, 0xc0, URZ ;  /* 0x000000c0292978a4 */ /* 0x000fe2000f8e02ff */
[----:B------:R-:W-:Y:S02]  /*51d0*/  @!P1 IMAD R45, R0, R10, R45 ;  /* 0x0000000a002d9224 */ /* 0x000fe400078e022d */
[----:B------:R-:W-:Y:S01]  /*51e0*/  @!P1 IMAD R43, R3, R12, R43 ;  /* 0x0000000c032b9224 */ /* 0x000fe200078e022b */
[----:B------:R-:W-:Y:S08]  /*51f0*/  BRA.U !UP0, `(.L_x_85) ;  /* 0x0000000108407547 */ /* 0x000ff0000b800000 */
[----:B------:R-:W1:Y:S01]  /*5200*/  LDCU.64 UR8, c[0x4][0x88] ;  /* 0x01001100ff0877ac */ /* 0x000e620008000a00 */
[----:B------:R-:W-:Y:S01]  /*5210*/  MOV R15, 0x0 ;  /* 0x00000000000f7802 */ /* 0x000fe20000000f00 */
[----:B------:R-:W-:Y:S02]  /*5220*/  HFMA2 R12, -RZ, RZ, 0, 5.9604644775390625e-08 ;  /* 0x00000001ff0c7431 */ /* 0x000fe400000001ff */
[----:B------:R-:W-:Y:S02]  /*5230*/  IMAD.MOV.U32 R8, RZ, RZ, 0x70 ;  /* 0x00000070ff087424 */ /* 0x000fe400078e00ff */
[----:B------:R-:W-:Y:S01]  /*5240*/  IMAD.MOV.U32 R13, RZ, RZ, RZ ;  /* 0x000000ffff0d7224 */ /* 0x000fe200078e00ff */
[----:B------:R-:W2:Y:S01]  /*5250*/  LDCU.64 UR6, c[0x4][0x90] ;  /* 0x01001200ff0677ac */ /* 0x000ea20008000a00 */
[----:B------:R-:W3:Y:S01]  /*5260*/  LDC.64 R14, c[0x4][R15] ;  /* 0x010000000f0e7b82 */ /* 0x000ee20000000a00 */
[----:B------:R-:W4:Y:S01]  /*5270*/  LDCU.64 UR4, c[0x4][0x8] ;  /* 0x01000100ff0477ac */ /* 0x000f220008000a00 */
[----:B-1----:R-:W-:Y:S01]  /*5280*/  MOV R5, UR9 ;  /* 0x0000000900057c02 */ /* 0x002fe20008000f00 */
[----:B------:R-:W-:Y:S01]  /*5290*/  IMAD.U32 R4, RZ, RZ, UR8 ;  /* 0x00000008ff047e24 */ /* 0x000fe2000f8e00ff */
[----:B--2---:R-:W-:Y:S01]  /*52a0*/  MOV R7, UR7 ;  /* 0x0000000700077c02 */ /* 0x004fe20008000f00 */
[----:B------:R-:W-:Y:S01]  /*52b0*/  IMAD.U32 R6, RZ, RZ, UR6 ;  /* 0x00000006ff067e24 */ /* 0x000fe2000f8e00ff */
[----:B----4-:R-:W-:Y:S01]  /*52c0*/  MOV R11, UR5 ;  /* 0x00000005000b7c02 */ /* 0x010fe20008000f00 */
[----:B------:R-:W-:Y:S02]  /*52d0*/  IMAD.U32 R10, RZ, RZ, UR4 ;  /* 0x00000004ff0a7e24 */ /* 0x000fe4000f8e00ff */
[----:B------:R-:W-:Y:S07]  /*52e0*/  LEPC R20, `(.L_x_85) ;  /* 0x000000001014794e */ /* 0x000fee0000000000 */
[----:B---3-5:R-:W-:Y:S05]  /*52f0*/  CALL.ABS.NOINC R14 ;  /* 0x000000000e007343 */ /* 0x028fea0003c00000 */
.L_x_85:
[----:B------:R-:W-:Y:S09]  /*5300*/  ULOP3.LUT UP0, URZ, UR50, 0x1b0, URZ, 0xc0, !UPT ;  /* 0x000001b032ff7892 */ /* 0x000ff2000f80c0ff */
[----:B------:R-:W-:Y:S05]  /*5310*/  BRA.U !UP0, `(.L_x_86) ;  /* 0x0000000108407547 */ /* 0x000fea000b800000 */
        /* <DEDUP_REMOVED lines=16> */
.L_x_86:
[----:B------:R-:W-:Y:S01]  /*5420*/  ISETP.NE.U32.AND P4, PT, R84, RZ, PT ;  /* 0x000000ff5400720c */ /* 0x000fe20003f85070 */
[----:B------:R-:W-:Y:S01]  /*5430*/  UISETP.NE.AND UP2, UPT, UR51, URZ, UPT ;  /* 0x000000ff3300728c */ /* 0x000fe2000bf45270 */
[----:B------:R-:W-:Y:S01]  /*5440*/  ISETP.NE.U32.AND P2, PT, RZ, UR38, PT ;  /* 0x00000026ff007c0c */ /* 0x000fe2000bf45070 */
[----:B------:R-:W-:Y:S01]  /*5450*/  UISETP.NE.U32.AND UP1, UPT, UR44, URZ, UPT ;  /* 0x000000ff2c00728c */ /* 0x000fe2000bf25070 */
[----:B------:R-:W-:Y:S01]  /*5460*/  ISETP.NE.AND.EX P4, PT, R85, RZ, PT, P4 ;  /* 0x000000ff5500720c */ /* 0x000fe20003f85340 */
[----:B------:R-:W-:Y:S01]  /*5470*/  UPLOP3.LUT UP0, UPT, UPT, UPT, UPT, 0x40, 0x4 ;  /* 0x000000000004789c */ /* 0x000fe20003f0e870 */
[----:B------:R-:W-:Y:S01]  /*5480*/  ISETP.NE.AND.EX P2, PT, RZ, UR39, PT, P2 ;  /* 0x00000027ff007c0c */ /* 0x000fe2000bf45320 */
[----:B------:R-:W-:Y:S01]  /*5490*/  UISETP.NE.AND.EX UP1, UPT, UR45, URZ, UPT, UP1 ;  /* 0x000000ff2d00728c */ /* 0x000fe2000bf25310 */
[----:B------:R-:W-:Y:S04]  /*54a0*/  PLOP3.LUT P1, PT, PT, PT, UP2, 0x80, 0x8 ;  /* 0x000000000008781c */ /* 0x000fe80003f2f028 */
[----:B------:R-:W-:Y:S06]  /*54b0*/  @UP2 UPLOP3.LUT UP0, UPT, UPT, UPT, UP1, 0x80, 0x8 ;  /* 0x000000000008289c */ /* 0x000fec0003f0f010 */
[----:B------:R-:W-:Y:S01]  /*54c0*/  PLOP3.LUT P0, PT, PT, PT, UP0, 0x80, 0x8 ;  /* 0x000000000008781c */ /* 0x000fe20003f0f008 */
[----:B------:R-:W-:Y:S01]  /*54d0*/  @!UPT UIADD3 URZ, UPT, UPT, URZ, URZ, URZ ;  /* 0x000000fffffff290 */ /* 0x000fe2000fffe0ff */
[----:B------:R-:W-:Y:S11]  /*54e0*/  BRA.U !UP1, `(.L_x_87) ;  /* 0x0000000109387547 */ /* 0x000ff6000b800000 */
[----:B------:R-:W-:Y:S01]  /*54f0*/  UISETP.NE.U32.AND UP0, UPT, UR38, URZ, UPT ;  /* 0x000000ff2600728c */ /* 0x000fe2000bf05070 */
[----:B------:R-:W-:Y:S02]  /*5500*/  HFMA2 R0, -RZ, RZ, 0, 5.9604644775390625e-08 ;  /* 0x00000001ff007431 */ /* 0x000fe400000001ff */
[----:B------:R-:W-:Y:S01]  /*5510*/  IMAD.MOV.U32 R89, RZ, RZ, 0x1 ;  /* 0x00000001ff597424 */ /* 0x000fe200078e00ff */
[----:B------:R-:W-:Y:S06]  /*5520*/  UISETP.NE.AND.EX UP0, UPT, UR39, URZ, UPT, UP0 ;  /* 0x000000ff2700728c */ /* 0x000fec000bf05300 */
[----:B------:R-:W-:Y:S05]  /*5530*/  PLOP3.LUT P3, PT, PT, PT, UP0, 0x80, 0x8 ;  /* 0x000000000008781c */ /* 0x000fea0003f6f008 */
[----:B------:R-:W1:Y:S01]  /*5540*/  @UP0 LDCU.64 UR6, c[0x0][0x888] ;  /* 0x00011100ff0607ac */ /* 0x000e620008000a00 */
[----:B------:R-:W-:Y:S07]  /*5550*/  @UP0 UIMAD UR4, UR36, UR44, URZ ;  /* 0x0000002c240402a4 */ /* 0x000fee000f8e02ff */
[----:B------:R-:W-:Y:S01]  /*5560*/  @!P3 PRMT R89, R0, 0x7610, R89 ;  /* 0x000076100059b816 */ /* 0x000fe20000000059 */
[----:B-1----:R-:W-:Y:S03]  /*5570*/  @UP0 UIMAD.WIDE UR6, UR4, 0x4, UR6 ;  /* 0x00000004040608a5 */ /* 0x002fe6000f8e0206 */
[----:B------:R-:W1:Y:S03]  /*5580*/  @!UP0 LDCU UR4, c[0x0][0x880] ;  /* 0x00011000ff0487ac */ /* 0x000e660008000800 */
[----:B------:R-:W-:Y:S01]  /*5590*/  IMAD.U32 R4, RZ, RZ, UR6 ;  /* 0x00000006ff047e24 */ /* 0x000fe2000f8e00ff */
[----:B------:R-:W-:Y:S05]  /*55a0*/  MOV R5, UR7 ;  /* 0x0000000700057c02 */ /* 0x000fea0008000f00 */
[----:B-----5:R2:W5:Y:S02]  /*55b0*/  @P3 LDG.E R48, desc[UR46][R4.64] ;  /* 0x0000002e04303981 */ /* 0x020564000c1e1900 */
[----:B-12---:R-:W-:Y:S02]  /*55c0*/  @!P3 IMAD.U32 R48, RZ, RZ, UR4 ;  /* 0x00000004ff30be24 */ /* 0x006fe4000f8e00ff */
.L_x_87:
[----:B------:R-:W-:Y:S05]  /*55d0*/  @!P4 BRA `(.L_x_88) ;  /* 0x000000000020c947 */ /* 0x000fea0003800000 */
[----:B------:R-:W-:Y:S04]  /*55e0*/  ISETP.NE.U32.AND P3, PT, R82, RZ, PT ;  /* 0x000000ff5200720c */ /* 0x000fe80003f65070 */
[----:B------:R-:W-:Y:S11]  /*55f0*/  ISETP.NE.AND.EX P3, PT, R83, RZ, PT, P3 ;  /* 0x000000ff5300720c */ /* 0x000ff60003f65330 */
[----:B------:R-:W-:Y:S02]  /*5600*/  @!UPT UIADD3 URZ, UPT, UPT, URZ, URZ, URZ ;  /* 0x000000fffffff290 */ /* 0x000fe4000fffe0ff */
[----:B------:R-:W1:Y:S01]  /*5610*/  @P3 LDC.64 R4, c[0x0][0x8a8] ;  /* 0x00022a00ff043b82 */ /* 0x000e620000000a00 */
[----:B------:R-:W-:Y:S04]  /*5620*/  @P3 IMAD R0, R84, UR36, RZ ;  /* 0x0000002454003c24 */ /* 0x000fe8000f8e02ff */
[----:B-1----:R-:W-:Y:S05]  /*5630*/  @P3 IMAD.WIDE R4, R0, 0x4, R4 ;  /* 0x0000000400043825 */ /* 0x002fea00078e0204 */
[----:B-----5:R1:W5:Y:S02]  /*5640*/  @P3 LDG.E R46, desc[UR46][R4.64] ;  /* 0x0000002e042e3981 */ /* 0x020364000c1e1900 */
[----:B-1----:R-:W2:Y:S02]  /*5650*/  @!P3 LDC R46, c[0x0][0x8a0] ;  /* 0x00022800ff2ebb82 */ /* 0x002ea40000000800 */
.L_x_88:
[----:B-----5:R-:W-:Y:S01]  /*5660*/  ISETP.NE.AND P4, PT, R48, RZ, PT ;  /* 0x000000ff3000720c */ /* 0x020fe20003f85270 */
[----:B------:R-:W-:Y:S01]  /*5670*/  BSSY B1, `(.L_x_89) ;  /* 0x0000041000017945 */ /* 0x000fe20003800000 */
[----:B------:R-:W-:Y:S01]  /*5680*/  SEL R8, RZ, 0xffffffff, P2 ;  /* 0xffffffffff087807 */ /* 0x000fe20001000000 */
[----:B------:R-:W-:Y:S01]  /*5690*/  IMAD.MOV.U32 R55, RZ, RZ, 0x1 ;  /* 0x00000001ff377424 */ /* 0x000fe200078e00ff */
[----:B------:R-:W-:Y:S02]  /*56a0*/  LOP3.LUT P3, RZ, R89, 0xff, RZ, 0xc0, !PT ;  /* 0x000000ff59ff7812 */ /* 0x000fe4000786c0ff */
[----:B------:R-:W-:Y:S02]  /*56b0*/  CS2R R58, SRZ ;  /* 0x00000000003a7805 */ /* 0x000fe4000001ff00 */
[----:B------:R-:W-:Y:S02]  /*56c0*/  @P1 SEL R5, RZ, 0xffffffff, P4 ;  /* 0xffffffffff051807 */ /* 0x000fe40002000000 */
[----:B------:R-:W-:Y:S02]  /*56d0*/  CS2R R56, SRZ ;  /* 0x0000000000387805 */ /* 0x000fe4000001ff00 */
[----:B------:R-:W-:Y:S02]  /*56e0*/  LEA R4, R98, UR49, 0x3 ;  /* 0x0000003162047c11 */ /* 0x000fe4000f8e18ff */
[----:B------:R-:W-:Y:S02]  /*56f0*/  CS2R R62, SRZ ;  /* 0x00000000003e7805 */ /* 0x000fe4000001ff00 */
[----:B------:R-:W-:Y:S02]  /*5700*/  @P0 SEL R5, R8, R5, !P3 ;  /* 0x0000000508050207 */ /* 0x000fe40005800000 */
[----:B------:R-:W-:Y:S02]  /*5710*/  CS2R R60, SRZ ;  /* 0x00000000003c7805 */ /* 0x000fe4000001ff00 */
[----:B------:R-:W-:Y:S02]  /*5720*/  LEA R105, R44, UR49, 0x3 ;  /* 0x000000312c697c11 */ /* 0x000fe4000f8e18ff */
[----:B------:R-:W-:Y:S02]  /*5730*/  @P1 LOP3.LUT R5, R5, 0x1, RZ, 0xc0, !PT ;  /* 0x0000000105051812 */ /* 0x000fe400078ec0ff */
[----:B------:R-:W-:Y:S02]  /*5740*/  SHF.L.U32 R6, R100, 0x1f, RZ ;  /* 0x0000001f64067819 */ /* 0x000fe400000006ff */
[----:B------:R-:W-:Y:S02]  /*5750*/  ISETP.NE.U32.OR P6, PT, R5, 0x1, !P1 ;  /* 0x000000010500780c */ /* 0x000fe40004fc5470 */
[----:B------:R-:W-:Y:S02]  /*5760*/  PLOP3.LUT P2, PT, PT, PT, UP1, 0x80, 0x8 ;  /* 0x000000000008781c */ /* 0x000fe40003f4f018 */
[----:B------:R-:W-:Y:S02]  /*5770*/  SEL R5, RZ, 0xffffffff, P4 ;  /* 0xffffffffff057807 */ /* 0x000fe40002000000 */
[----:B------:R-:W-:Y:S02]  /*5780*/  LEA.HI R47, R44, R44, RZ, 0x1 ;  /* 0x0000002c2c2f7211 */ /* 0x000fe400078f08ff */
[----:B------:R-:W-:Y:S02]  /*5790*/  P2R R54, PR, RZ, 0x40 ;  /* 0x00000040ff367803 */ /* 0x000fe40000000000 */
[----:B------:R-:W-:Y:S02]  /*57a0*/  SHF.R.U32.HI R3, RZ, 0x1, R47 ;  /* 0x00000001ff037819 */ /* 0x000fe4000001162f */
[----:B------:R-:W-:Y:S02]  /*57b0*/  LOP3.LUT R47, R47, 0xffe, RZ, 0xc0, !PT ;  /* 0x00000ffe2f2f7812 */ /* 0x000fe400078ec0ff */
[----:B------:R-:W-:Y:S01]  /*57c0*/  @P6 SHF.L.U32 R7, R97, 0x1f, RZ ;  /* 0x0000001f61076819 */ /* 0x000fe200000006ff */
[----:B------:R-:W-:Y:S01]  /*57d0*/  IMAD R0, R3, 0xc0, R2 ;  /* 0x000000c003007824 */ /* 0x000fe200078e0202 */
[----:B------:R-:W-:Y:S01]  /*57e0*/  @P2 SEL R5, R8, R5, !P3 ;  /* 0x0000000508052207 */ /* 0x000fe20005800000 */
[----:B------:R-:W-:Y:S01]  /*57f0*/  IMAD.IADD R47, R44, 0x1, -R47 ;  /* 0x000000012c2f7824 */ /* 0x000fe200078e0a2f */
[----:B------:R-:W1:Y:S02]  /*5800*/  @P6 SYNCS.PHASECHK.TRANS64.TRYWAIT P1, [R4+URZ+0x60], R7 ;  /* 0x00006007040065a7 */ /* 0x000e6400080211ff */
[----:B------:R-:W-:Y:S01]  /*5810*/  LOP3.LUT R5, R5, 0x1, RZ, 0xc0, !PT ;  /* 0x0000000105057812 */ /* 0x000fe200078ec0ff */
[----:B------:R-:W-:Y:S03]  /*5820*/  IMAD R47, R47, 0x100000, R0 ;  /* 0x001000002f2f7824 */ /* 0x000fe600078e0200 */
[----:B------:R-:W-:Y:S04]  /*5830*/  ISETP.NE.U32.AND P5, PT, R5, 0x1, PT ;  /* 0x000000010500780c */ /* 0x000fe80003fa5070 */
[----:B------:R-:W-:Y:S01]  /*5840*/  P2R R68, PR, RZ, 0x20 ;  /* 0x00000020ff447803 */ /* 0x000fe20000000000 */
[----:B------:R3:W4:Y:S01]  /*5850*/  SYNCS.PHASECHK.TRANS64.TRYWAIT P0, [R105+URZ+0xc0], R6 ;  /* 0x0000c006690075a7 */ /* 0x00072200080011ff */
[----:B-1----:R-:W-:Y:S01]  /*5860*/  @P6 SEL R55, RZ, 0x1, !P1 ;  /* 0x00000001ff376807 */ /* 0x002fe20004800000 */
[----:B---3--:R-:W-:Y:S06]  /*5870*/  @!P6 BRA `(.L_x_90) ;  /* 0x000000000080e947 */ /* 0x008fec0003800000 */
[----:B------:R-:W-:Y:S01]  /*5880*/  @P5 IMAD R5, R98, 0x1000, R93 ;  /* 0x0000100062055824 */ /* 0x000fe200078e025d */
[----:B------:R-:W-:Y:S01]  /*5890*/  ISETP.NE.AND P1, PT, R55, RZ, PT ;  /* 0x000000ff3700720c */ /* 0x000fe20003f25270 */
[----:B------:R-:W-:Y:S01]  /*58a0*/  BSSY B0, `(.L_x_91) ;  /* 0x000000b000007945 */ /* 0x000fe20003800000 */
[----:B------:R-:W-:Y:S01]  /*58b0*/  CS2R R62, SRZ ;  /* 0x00000000003e7805 */ /* 0x000fe2000001ff00 */
[----:B------:R-:W-:Y:S01]  /*58c0*/  @P5 VIADD R0, R5, UR49 ;  /* 0x0000003105005c36 */ /* 0x000fe20008000000 */
[----:B------:R-:W-:Y:S02]  /*58d0*/  CS2R R60, SRZ ;  /* 0x00000000003c7805 */ /* 0x000fe4000001ff00 */
[----:B------:R-:W-:Y:S02]  /*58e0*/  CS2R R58, SRZ ;  /* 0x00000000003a7805 */ /* 0x000fe4000001ff00 */
[----:B------:R-:W-:Y:S01]  /*58f0*/  CS2R R56, SRZ ;  /* 0x0000000000387805 */ /* 0x000fe2000001ff00 */
[----:B------:R-:W-:Y:S04]  /*5900*/  @P5 IMAD R0, R101, -0x10, R0 ;  /* 0xfffffff065005824 */ /* 0x000fe800078e0200 */
[----:B------:R-:W-:Y:S05]  /*5910*/  @P1 BRA `(.L_x_92) ;  /* 0x00000000000c1947 */ /* 0x000fea0003800000 */
[----:B------:R-:W-:Y:S04]  /*5920*/  SHF.L.U32 R3, R97, 0x1f, RZ ;  /* 0x0000001f61037819 */ /* 0x000fe800000006ff */
[----:B------:R-:W1:Y:S02]  /*5930*/  SYNCS.PHASECHK.TRANS64.TRYWAIT P1, [R4+URZ+0x60], R3 ;  /* 0x00006003040075a7 */ /* 0x000e6400080211ff */
[----:B-1----:R-:W-:Y:S05]  /*5940*/  @!P1 BRA `(.L_x_93) ;  /* 0x0000003400409947 */ /* 0x002fea0003800000 */
.L_x_92:
[----:B------:R-:W-:Y:S05]  /*5950*/  BSYNC B0 ;  /* 0x0000000000007941 */ /* 0x000fea0003800000 */
.L_x_91:
[----:B------:R-:W-:Y:S01]  /*5960*/  ISETP.NE.AND P1, PT, R68, RZ, PT ;  /* 0x000000ff4400720c */ /* 0x000fe20003f25270 */
[----:B-1----:R-:W-:Y:S02]  /*5970*/  VIADD R4, R4, 0x78 ;  /* 0x0000007804047836 */ /* 0x002fe40000000000 */
[----:B------:R-:W-:Y:S02]  /*5980*/  IMAD.U32 R3, RZ, RZ, UR37 ;  /* 0x00000025ff037e24 */ /* 0x000fe4000f8e00ff */
[----:B------:R-:W-:Y:S03]  /*5990*/  VIADD R98, R98, 0x1 ;  /* 0x0000000162627836 */ /* 0x000fe60000000000 */
[----:B------:R-:W-:Y:S05]  /*59a0*/  PRMT R3, R3, 0x654, R4 ;  /* 0x0000065403037816 */ /* 0x000fea0000000004 */
[----:B------:R1:W3:Y:S04]  /*59b0*/  @P1 LDS.128 R60, [R5+UR49+0x200] ;  /* 0x00020031053c1984 */ /* 0x0002e80008000c00 */
[----:B------:R1:W1:Y:S01]  /*59c0*/  @P1 LDS.128 R56, [R0+0x210] ;  /* 0x0002100000381984 */ /* 0x0002620000000c00 */
[C---:B------:R-:W-:Y:S01]  /*59d0*/  ISETP.NE.AND P1, PT, R98.reuse, 0x3, PT ;  /* 0x000000036200780c */ /* 0x040fe20003f25270 */
[----:B------:R-:W-:Y:S01]  /*59e0*/  @!PT LDS RZ, [RZ] ;  /* 0x00000000fffff984 */ /* 0x000fe20000000800 */
[----:B------:R-:W-:Y:S01]  /*59f0*/  @!PT LDS RZ, [RZ] ;  /* 0x00000000fffff984 */ /* 0x000fe20000000800 */
[----:B------:R-:W-:Y:S01]  /*5a00*/  @!PT LDS RZ, [RZ] ;  /* 0x00000000fffff984 */ /* 0x000fe20000000800 */
[----:B------:R-:W-:Y:S01]  /*5a10*/  @!PT LDS RZ, [RZ] ;  /* 0x00000000fffff984 */ /* 0x000fe20000000800 */
[----:B------:R5:W-:Y:S06]  /*5a20*/  MEMBAR.ALL.CTA ;  /* 0x0000000000007992 */ /* 0x000bec0000008000 */
[----:B-----5:R-:W5:Y:S01]  /*5a30*/  FENCE.VIEW.ASYNC.S ;  /* 0x00000000000073c6 */ /* 0x020f620000000000 */
[----:B------:R-:W-:Y:S02]  /*5a40*/  SEL R4, RZ, 0x1, P1 ;  /* 0x00000001ff047807 */ /* 0x000fe40000800000 */
[----:B------:R-:W-:Y:S02]  /*5a50*/  SEL R98, R98, RZ, P1 ;  /* 0x000000ff62627207 */ /* 0x000fe40000800000 */
[----:B------:R-:W-:Y:S01]  /*5a60*/  LOP3.LUT R97, R97, R4, RZ, 0x3c, !PT ;  /* 0x0000000461617212 */ /* 0x000fe200078e3cff */
[----:B-----5:R1:W-:Y:S06]  /*5a70*/  SYNCS.ARRIVE.TRANS64.RED.A1T0 RZ, [R3+URZ], RZ ;  /* 0x000000ff03ff79a7 */ /* 0x0203ec00081004ff */
.L_x_90:
[----:B------:R-:W-:Y:S05]  /*5a80*/  BSYNC B1 ;  /* 0x0000000000017941 */ /* 0x000fea0003800000 */
.L_x_89:
[----:B-1----:R-:W-:Y:S04]  /*5a90*/  SHF.R.U32.HI R3, RZ, 0x15, R47 ;  /* 0x00000015ff037819 */ /* 0x002fe8000001162f */
[----:B------:R-:W-:Y:S01]  /*5aa0*/  LOP3.LUT P1, RZ, R3, 0x3, R94, 0x48, !PT ;  /* 0x0000000303ff7812 */ /* 0x000fe2000782485e */
[----:B------:R-:W-:Y:S01]  /*5ab0*/  @!UPT UIADD3 URZ, UPT, UPT, URZ, URZ, URZ ;  /* 0x000000fffffff290 */ /* 0x000fe2000fffe0ff */
[----:B----4-:R-:W-:Y:S11]  /*5ac0*/  @P0 BRA `(.L_x_94) ;  /* 0x0000000000080947 */ /* 0x010ff60003800000 */
[----:B------:R-:W1:Y:S02]  /*5ad0*/  SYNCS.PHASECHK.TRANS64.TRYWAIT P0, [R105+URZ+0xc0], R6 ;  /* 0x0000c006690075a7 */ /* 0x000e6400080011ff */
[----:B-1----:R-:W-:Y:S05]  /*5ae0*/  @!P0 BRA `(.L_x_95) ;  /* 0x0000003000ec8947 */ /* 0x002fea0003800000 */
.L_x_94:
[----:B------:R-:W-:Y:S05]  /*5af0*/  @!P1 BRA `(.L_x_96) ;  /* 0x0000000000409947 */ /* 0x000fea0003800000 */
[----:B------:R-:W4:Y:S01]  /*5b00*/  LDCU.64 UR8, c[0x4][0x78] ;  /* 0x01000f00ff0877ac */ /* 0x000f220008000a00 */
[----:B------:R-:W-:Y:S01]  /*5b10*/  MOV R15, 0x0 ;  /* 0x00000000000f7802 */ /* 0x000fe20000000f00 */
[----:B------:R-:W-:Y:S02]  /*5b20*/  HFMA2 R12, -RZ, RZ, 0, 5.9604644775390625e-08 ;  /* 0x00000001ff0c7431 */ /* 0x000fe400000001ff */
[----:B------:R-:W-:Y:S02]  /*5b30*/  IMAD.MOV.U32 R8, RZ, RZ, 0x192 ;  /* 0x00000192ff087424 */ /* 0x000fe400078e00ff */
[----:B------:R-:W-:Y:S01]  /*5b40*/  IMAD.MOV.U32 R13, RZ, RZ, RZ ;  /* 0x000000ffff0d7224 */ /* 0x000fe200078e00ff */
[----:B------:R-:W5:Y:S01]  /*5b50*/  LDCU.64 UR6, c[0x4][0x80] ;  /* 0x01001000ff0677ac */ /* 0x000f620008000a00 */
[----:B------:R-:W2:Y:S01]  /*5b60*/  LDC.64 R14, c[0x4][R15] ;  /* 0x010000000f0e7b82 */ /* 0x000ea20000000a00 */
[----:B------:R-:W3:Y:S01]  /*5b70*/  LDCU.64 UR4, c[0x4][0x18] ;  /* 0x01000300ff0477ac */ /* 0x000ee20008000a00 */
[----:B----4-:R-:W-:Y:S01]  /*5b80*/  MOV R5, UR9 ;  /* 0x0000000900057c02 */ /* 0x010fe20008000f00 */
[----:B------:R-:W-:Y:S01]  /*5b90*/  IMAD.U32 R4, RZ, RZ, UR8 ;  /* 0x00000008ff047e24 */ /* 0x000fe2000f8e00ff */
[----:B-----5:R-:W-:Y:S01]  /*5ba0*/  MOV R7, UR7 ;  /* 0x0000000700077c02 */ /* 0x020fe20008000f00 */
[----:B-1----:R-:W-:Y:S01]  /*5bb0*/  IMAD.U32 R6, RZ, RZ, UR6 ;  /* 0x00000006ff067e24 */ /* 0x002fe2000f8e00ff */
[----:B---3--:R-:W-:Y:S01]  /*5bc0*/  MOV R11, UR5 ;  /* 0x00000005000b7c02 */ /* 0x008fe20008000f00 */
[----:B------:R-:W-:Y:S02]  /*5bd0*/  IMAD.U32 R10, RZ, RZ, UR4 ;  /* 0x00000004ff0a7e24 */ /* 0x000fe4000f8e00ff */
[----:B------:R-:W-:Y:S07]  /*5be0*/  LEPC R20, `(.L_x_96) ;  /* 0x000000001014794e */ /* 0x000fee0000000000 */
[----:B--2---:R-:W-:Y:S05]  /*5bf0*/  CALL.ABS.NOINC R14 ;  /* 0x000000000e007343 */ /* 0x004fea0003c00000 */
.L_x_96:
[----:B------:R-:W-:Y:S01]  /*5c00*/  ISETP.NE.AND P0, PT, R102, RZ, PT ;  /* 0x000000ff6600720c */ /* 0x000fe20003f05270 */
[----:B------:R-:W-:Y:S05]  /*5c10*/  WARPSYNC.ALL ;  /* 0x0000000000007948 */ /* 0x000fea0003800000 */
[----:B------:R-:W-:Y:S01]  /*5c20*/  R2UR UR4, R47 ;  /* 0x000000002f0472ca */ /* 0x000fe200000e0000 */
[----:B------:R-:W-:Y:S01]  /*5c30*/  USHF.L.U32 UR5, UR54, 0xc, URZ ;  /* 0x0000000c36057899 */ /* 0x000fe200080006ff */
[C---:B---3--:R-:W-:Y:S01]  /*5c40*/  SHF.L.U32 R50, R60.reuse, 0x10, RZ ;  /* 0x000000103c327819 */ /* 0x048fe200000006ff */
[----:B------:R-:W-:Y:S01]  /*5c50*/  IMAD.SHL.U32 R53, R63, 0x100, RZ ;  /* 0x000001003f357824 */ /* 0x000fe200078e00ff */
[C---:B------:R-:W-:Y:S01]  /*5c60*/  PRMT R49, R60.reuse, 0x8880, RZ ;  /* 0x000088803c317816 */ /* 0x040fe200000000ff */
[----:B------:R-:W-:Y:S01]  /*5c70*/  BSSY.RECONVERGENT B0, `(.L_x_97) ;  /* 0x0000098000007945 */ /* 0x000fe20003800200 */
[----:B------:R-:W-:Y:S02]  /*5c80*/  SHF.R.S32.HI R50, RZ, 0x18, R50 ;  /* 0x00000018ff327819 */ /* 0x000fe40000011432 */
[----:B------:R-:W-:Y:S02]  /*5c90*/  SHF.L.U32 R51, R60, 0x8, RZ ;  /* 0x000000083c337819 */ /* 0x000fe400000006ff */
[----:B------:R-:W-:Y:S02]  /*5ca0*/  SHF.L.U32 R52, R61, 0x10, RZ ;  /* 0x000000103d347819 */ /* 0x000fe400000006ff */
[----:B------:R-:W-:Y:S01]  /*5cb0*/  LOP3.LUT R69, R93, UR5, RZ, 0xfc, !PT ;  /* 0x000000055d457c12 */ /* 0x000fe2000f8efcff */
[----:B-1----:R-:W-:Y:S01]  /*5cc0*/  LDTM.16dp32bit_t0_t15.x32 R4, tmem[UR4] ;  /* 0x00000004000479ee */ /* 0x002fe20008a80000 */
[----:B------:R-:W2:Y:S01]  /*5cd0*/  LDTM.16dp32bit_t16_t31.x32 R4, tmem[UR4+0x20] ;  /* 0x00002004000479ee */ /* 0x000ea20008aa0000 */
[----:B------:R-:W-:Y:S02]  /*5ce0*/  SHF.L.U32 R106, R95, 0x4, RZ ;  /* 0x000000045f6a7819 */ /* 0x000fe400000006ff */
[----:B------:R-:W-:Y:S02]  /*5cf0*/  IADD3 R71, PT, PT, R69, UR49, RZ ;  /* 0x0000003145477c10 */ /* 0x000fe4000fffe0ff */
[----:B------:R-:W-:Y:S02]  /*5d00*/  SHF.R.S32.HI R53, RZ, 0x18, R53 ;  /* 0x00000018ff357819 */ /* 0x000fe40000011435 */
[----:B------:R-:W-:Y:S01]  /*5d10*/  IADD3 R77, PT, PT, R71, R106, RZ ;  /* 0x0000006a474d7210 */ /* 0x000fe20007ffe0ff */
[C---:B--2---:R-:W-:Y:S02]  /*5d20*/  IMAD R0, R46.reuse, R4, RZ ;  /* 0x000000042e007224 */ /* 0x044fe400078e02ff */
[C---:B------:R-:W-:Y:S02]  /*5d30*/  IMAD R3, R46.reuse, R5, RZ ;  /* 0x000000052e037224 */ /* 0x040fe400078e02ff */
[----:B------:R-:W-:Y:S01]  /*5d40*/  IMAD R0, R49, R48, R0 ;  /* 0x0000003031007224 */ /* 0x000fe200078e0200 */
[----:B------:R-:W-:Y:S01]  /*5d50*/  SHF.R.S32.HI R49, RZ, 0x18, R51 ;  /* 0x00000018ff317819 */ /* 0x000fe20000011433 */
[----:B------:R-:W-:Y:S01]  /*5d60*/  IMAD R6, R46, R6, RZ ;  /* 0x000000062e067224 */ /* 0x000fe200078e02ff */
[----:B------:R-:W-:Y:S01]  /*5d70*/  PRMT R51, R61, 0x8880, RZ ;  /* 0x000088803d337816 */ /* 0x000fe200000000ff */
[-C--:B------:R-:W-:Y:S01]  /*5d80*/  IMAD R3, R50, R48.reuse, R3 ;  /* 0x0000003032037224 */ /* 0x080fe200078e0203 */
[----:B------:R-:W-:Y:S01]  /*5d90*/  SHF.R.S32.HI R50, RZ, 0x18, R60 ;  /* 0x00000018ff327819 */ /* 0x000fe2000001143c */
[----:B------:R-:W-:Y:S02]  /*5da0*/  IMAD R7, R46, R7, RZ ;  /* 0x000000072e077224 */ /* 0x000fe400078e02ff */
[-C--:B------:R-:W-:Y:S01]  /*5db0*/  IMAD R6, R49, R48.reuse, R6 ;  /* 0x0000003031067224 */ /* 0x080fe200078e0206 */
[----:B------:R-:W-:Y:S01]  /*5dc0*/  MOV R49, R51 ;  /* 0x0000003300317202 */ /* 0x000fe20000000f00 */
[----:B------:R-:W-:Y:S01]  /*5dd0*/  IMAD R7, R50, R48, R7 ;  /* 0x0000003032077224 */ /* 0x000fe200078e0207 */
[----:B------:R-:W-:Y:S01]  /*5de0*/  SHF.R.S32.HI R50, RZ, 0x18, R52 ;  /* 0x00000018ff327819 */ /* 0x000fe20000011434 */
[C---:B------:R-:W-:Y:S01]  /*5df0*/  IMAD R4, R46.reuse, R8, RZ ;  /* 0x000000082e047224 */ /* 0x040fe200078e02ff */
[----:B------:R-:W-:Y:S01]  /*5e00*/  PRMT R52, R63, 0x8880, RZ ;  /* 0x000088803f347816 */ /* 0x000fe200000000ff */
[----:B------:R-:W-:Y:S01]  /*5e10*/  IMAD.SHL.U32 R51, R61, 0x100, RZ ;  /* 0x000001003d337824 */ /* 0x000fe200078e00ff */
[----:B------:R-:W-:Y:S01]  /*5e20*/  I2IP.S8.S32.SAT R64, R7, R6, RZ ;  /* 0x0000000607407239 */ /* 0x000fe200000014ff */
[C---:B------:R-:W-:Y:S02]  /*5e30*/  IMAD R5, R46.reuse, R9, RZ ;  /* 0x000000092e057224 */ /* 0x040fe400078e02ff */
[----:B------:R-:W-:Y:S01]  /*5e40*/  IMAD R4, R49, R48, R4 ;  /* 0x0000003031047224 */ /* 0x000fe200078e0204 */
[----:B------:R-:W-:Y:S01]  /*5e50*/  SHF.R.S32.HI R49, RZ, 0x18, R51 ;  /* 0x00000018ff317819 */ /* 0x000fe20000011433 */
[----:B------:R-:W-:Y:S01]  /*5e60*/  IMAD R10, R46, R10, RZ ;  /* 0x0000000a2e0a7224 */ /* 0x000fe200078e02ff */
[----:B------:R-:W-:Y:S01]  /*5e70*/  I2IP.S8.S32.SAT R64, R3, R0, R64 ;  /* 0x0000000003407239 */ /* 0x000fe20000001440 */
[-C--:B------:R-:W-:Y:S01]  /*5e80*/  IMAD R5, R50, R48.reuse, R5 ;  /* 0x0000003032057224 */ /* 0x080fe200078e0205 */
[----:B------:R-:W-:Y:S01]  /*5e90*/  SHF.R.S32.HI R50, RZ, 0x18, R61 ;  /* 0x00000018ff327819 */ /* 0x000fe2000001143d */
[----:B------:R-:W-:Y:S01]  /*5ea0*/  IMAD R11, R46, R11, RZ ;  /* 0x0000000b2e0b7224 */ /* 0x000fe200078e02ff */
[C---:B------:R-:W-:Y:S01]  /*5eb0*/  SHF.L.U32 R51, R62.reuse, 0x8, RZ ;  /* 0x000000083e337819 */ /* 0x040fe200000006ff */
[-C--:B------:R-:W-:Y:S01]  /*5ec0*/  IMAD R10, R49, R48.reuse, R10 ;  /* 0x00000030310a7224 */ /* 0x080fe200078e020a */
[----:B------:R-:W-:Y:S01]  /*5ed0*/  PRMT R49, R62, 0x8880, RZ ;  /* 0x000088803e317816 */ /* 0x000fe200000000ff */
[----:B------:R-:W-:Y:S01]  /*5ee0*/  IMAD R11, R50, R48, R11 ;  /* 0x00000030320b7224 */ /* 0x000fe200078e020b */
[----:B------:R-:W-:Y:S01]  /*5ef0*/  SHF.L.U32 R50, R62, 0x10, RZ ;  /* 0x000000103e327819 */ /* 0x000fe200000006ff */
[C---:B------:R-:W-:Y:S02]  /*5f00*/  IMAD R8, R46.reuse, R12, RZ ;  /* 0x0000000c2e087224 */ /* 0x040fe400078e02ff */
[C---:B------:R-:W-:Y:S01]  /*5f10*/  IMAD R9, R46.reuse, R13, RZ ;  /* 0x0000000d2e097224 */ /* 0x040fe200078e02ff */
[----:B------:R-:W-:Y:S01]  /*5f20*/  SHF.R.S32.HI R50, RZ, 0x18, R50 ;  /* 0x00000018ff327819 */ /* 0x000fe20000011432 */
[----:B------:R-:W-:Y:S01]  /*5f30*/  IMAD R8, R49, R48, R8 ;  /* 0x0000003031087224 */ /* 0x000fe200078e0208 */
[----:B------:R-:W-:Y:S01]  /*5f40*/  SHF.R.S32.HI R49, RZ, 0x18, R51 ;  /* 0x00000018ff317819 */ /* 0x000fe20000011433 */
[----:B------:R-:W-:Y:S01]  /*5f50*/  IMAD R14, R46, R14, RZ ;  /* 0x0000000e2e0e7224 */ /* 0x000fe200078e02ff */
[----:B------:R-:W-:Y:S01]  /*5f60*/  I2IP.S8.S32.SAT R65, R11, R10, RZ ;  /* 0x0000000a0b417239 */ /* 0x000fe200000014ff */
[-C--:B------:R-:W-:Y:S01]  /*5f70*/  IMAD R9, R50, R48.reuse, R9 ;  /* 0x0000003032097224 */ /* 0x080fe200078e0209 */
[----:B------:R-:W-:Y:S01]  /*5f80*/  SHF.L.U32 R51, R63, 0x10, RZ ;  /* 0x000000103f337819 */ /* 0x000fe200000006ff */
[C---:B------:R-:W-:Y:S01]  /*5f90*/  IMAD R15, R46.reuse, R15, RZ ;  /* 0x0000000f2e0f7224 */ /* 0x040fe200078e02ff */
[----:B------:R-:W-:Y:S01]  /*5fa0*/  SHF.R.S32.HI R50, RZ, 0x18, R62 ;  /* 0x00000018ff327819 */ /* 0x000fe2000001143e */
[----:B------:R-:W-:Y:S01]  /*5fb0*/  IMAD R14, R49, R48, R14 ;  /* 0x00000030310e7224 */ /* 0x000fe200078e020e */
[----:B------:R-:W-:Y:S01]  /*5fc0*/  MOV R49, R52 ;  /* 0x0000003400317202 */ /* 0x000fe20000000f00 */
[C---:B------:R-:W-:Y:S01]  /*5fd0*/  IMAD R12, R46.reuse, R16, RZ ;  /* 0x000000102e0c7224 */ /* 0x040fe200078e02ff */
[----:B------:R-:W-:Y:S01]  /*5fe0*/  SHF.R.S32.HI R51, RZ, 0x18, R51 ;  /* 0x00000018ff337819 */ /* 0x000fe20000011433 */
[----:B------:R-:W-:Y:S01]  /*5ff0*/  IMAD R13, R46, R17, RZ ;  /* 0x000000112e0d7224 */ /* 0x000fe200078e02ff */
[----:B------:R-:W-:Y:S01]  /*6000*/  I2IP.S8.S32.SAT R65, R5, R4, R65 ;  /* 0x0000000405417239 */ /* 0x000fe20000001441 */
[----:B------:R-:W-:Y:S01]  /*6010*/  IMAD R15, R50, R48, R15 ;  /* 0x00000030320f7224 */ /* 0x000fe200078e020f */
[----:B------:R-:W-:Y:S01]  /*6020*/  SHF.R.S32.HI R50, RZ, 0x18, R63 ;  /* 0x00000018ff327819 */ /* 0x000fe2000001143f */
[----:B------:R-:W-:Y:S01]  /*6030*/  IMAD R18, R46, R18, RZ ;  /* 0x000000122e127224 */ /* 0x000fe200078e02ff */
[----:B------:R-:W-:Y:S01]  /*6040*/  SHF.L.U32 R52, R58, 0x10, RZ ;  /* 0x000000103a347819 */ /* 0x000fe200000006ff */
[----:B------:R-:W-:Y:S01]  /*6050*/  IMAD R12, R49, R48, R12 ;  /* 0x00000030310c7224 */ /* 0x000fe200078e020c */
[----:B------:R-:W-:Y:S01]  /*6060*/  I2IP.S8.S32.SAT R66, R15, R14, RZ ;  /* 0x0000000e0f427239 */ /* 0x000fe200000014ff */
[----:B------:R-:W-:Y:S01]  /*6070*/  IMAD R19, R46, R19, RZ ;  /* 0x000000132e137224 */ /* 0x000fe200078e02ff */
[----:B------:R-:W-:Y:S01]  /*6080*/  PRMT R49, R56, 0x8880, RZ ;  /* 0x0000888038317816 */ /* 0x000fe200000000ff */
[----:B------:R-:W-:Y:S01]  /*6090*/  IMAD R13, R51, R48, R13 ;  /* 0x00000030330d7224 */ /* 0x000fe200078e020d */
[----:B------:R-:W-:Y:S01]  /*60a0*/  I2IP.S8.S32.SAT R66, R9, R8, R66 ;  /* 0x0000000809427239 */ /* 0x000fe20000001442 */
[-C--:B------:R-:W-:Y:S01]  /*60b0*/  IMAD R18, R53, R48.reuse, R18 ;  /* 0x0000003035127224 */ /* 0x080fe200078e0212 */
[----:B------:R-:W-:Y:S01]  /*60c0*/  SHF.R.S32.HI R52, RZ, 0x18, R52 ;  /* 0x00000018ff347819 */ /* 0x000fe20000011434 */
[----:B------:R-:W-:Y:S01]  /*60d0*/  IMAD R19, R50, R48, R19 ;  /* 0x0000003032137224 */ /* 0x000fe200078e0213 */
[----:B------:R-:W-:Y:S01]  /*60e0*/  SHF.L.U32 R50, R56, 0x10, RZ ;  /* 0x0000001038327819 */ /* 0x000fe200000006ff */
[----:B------:R-:W-:Y:S01]  /*60f0*/  IMAD R16, R46, R20, RZ ;  /* 0x000000142e107224 */ /* 0x000fe200078e02ff */
[----:B------:R-:W-:Y:S01]  /*6100*/  SHF.L.U32 R51, R56, 0x8, RZ ;  /* 0x0000000838337819 */ /* 0x000fe200000006ff */
[C---:B------:R-:W-:Y:S01]  /*6110*/  IMAD R17, R46.reuse, R21, RZ ;  /* 0x000000152e117224 */ /* 0x040fe200078e02ff */
[----:B------:R-:W-:Y:S01]  /*6120*/  SHF.R.S32.HI R50, RZ, 0x18, R50 ;  /* 0x00000018ff327819 */ /* 0x000fe20000011432 */
[----:B------:R-:W-:Y:S01]  /*6130*/  IMAD R16, R49, R48, R16 ;  /* 0x0000003031107224 */ /* 0x000fe200078e0210 */
[----:B------:R-:W-:Y:S01]  /*6140*/  SHF.R.S32.HI R51, RZ, 0x18, R51 ;  /* 0x00000018ff337819 */ /* 0x000fe20000011433 */
[----:B------:R-:W-:Y:S01]  /*6150*/  IMAD R22, R46, R22, RZ ;  /* 0x000000162e167224 */ /* 0x000fe200078e02ff */
[----:B------:R-:W-:Y:S01]  /*6160*/  I2IP.S8.S32.SAT R67, R19, R18, RZ ;  /* 0x0000001213437239 */ /* 0x000fe200000014ff */
[-C--:B------:R-:W-:Y:S01]  /*6170*/  IMAD R17, R50, R48.reuse, R17 ;  /* 0x0000003032117224 */ /* 0x080fe200078e0211 */
[----:B------:R-:W-:Y:S01]  /*6180*/  SHF.R.S32.HI R49, RZ, 0x18, R56 ;  /* 0x00000018ff317819 */ /* 0x000fe20000011438 */
[C---:B------:R-:W-:Y:S01]  /*6190*/  IMAD R23, R46.reuse, R23, RZ ;  /* 0x000000172e177224 */ /* 0x040fe200078e02ff */
[----:B------:R-:W-:Y:S01]  /*61a0*/  PRMT R50, R57, 0x8880, RZ ;  /* 0x0000888039327816 */ /* 0x000fe200000000ff */
[----:B------:R-:W-:Y:S01]  /*61b0*/  IMAD R22, R51, R48, R22 ;  /* 0x0000003033167224 */ /* 0x000fe200078e0216 */
[----:B------:R-:W-:Y:S01]  /*61c0*/  I2IP.S8.S32.SAT R67, R13, R12, R67 ;  /* 0x0000000c0d437239 */ /* 0x000fe20000001443 */
[----:B------:R-:W-:Y:S01]  /*61d0*/  IMAD R23, R49, R48, R23 ;  /* 0x0000003031177224 */ /* 0x000fe200078e0217 */
[----:B------:R-:W-:Y:S01]  /*61e0*/  SHF.L.U32 R51, R57, 0x10, RZ ;  /* 0x0000001039337819 */ /* 0x000fe200000006ff */
[----:B------:R-:W-:Y:S01]  /*61f0*/  IMAD R20, R46, R24, RZ ;  /* 0x000000182e147224 */ /* 0x000fe200078e02ff */
[----:B------:R-:W-:Y:S01]  /*6200*/  SHF.L.U32 R53, R58, 0x8, RZ ;  /* 0x000000083a357819 */ /* 0x000fe200000006ff */
[----:B------:R-:W-:Y:S01]  /*6210*/  IMAD.MOV.U32 R49, RZ, RZ, R50 ;  /* 0x000000ffff317224 */ /* 0x000fe200078e0032 */
[----:B------:R1:W-:Y:S01]  /*6220*/  STS.128 [R69+UR49+0x3200], R64 ;  /* 0x0032004045007988 */ /* 0x0003e20008000c31 */
[C---:B------:R-:W-:Y:S01]  /*6230*/  IMAD R21, R46.reuse, R25, RZ ;  /* 0x000000192e157224 */ /* 0x040fe200078e02ff */
[----:B------:R-:W-:Y:S01]  /*6240*/  I2IP.S8.S32.SAT R72, R23, R22, RZ ;  /* 0x0000001617487239 */ /* 0x000fe200000014ff */
[----:B------:R-:W-:Y:S01]  /*6250*/  IMAD R20, R49, R48, R20 ;  /* 0x0000003031147224 */ /* 0x000fe200078e0214 */
[----:B------:R-:W-:Y:S01]  /*6260*/  SHF.R.S32.HI R50, RZ, 0x18, R51 ;  /* 0x00000018ff327819 */ /* 0x000fe20000011433 */
[C---:B------:R-:W-:Y:S01]  /*6270*/  IMAD R26, R46.reuse, R26, RZ ;  /* 0x0000001a2e1a7224 */ /* 0x040fe200078e02ff */
[----:B------:R-:W-:Y:S01]  /*6280*/  SHF.L.U32 R49, R57, 0x8, RZ ;  /* 0x0000000839317819 */ /* 0x000fe200000006ff */
[----:B------:R-:W-:Y:S01]  /*6290*/  IMAD R27, R46, R27, RZ ;  /* 0x0000001b2e1b7224 */ /* 0x000fe200078e02ff */
[----:B------:R-:W-:Y:S01]  /*62a0*/  I2IP.S8.S32.SAT R72, R17, R16, R72 ;  /* 0x0000001011487239 */ /* 0x000fe20000001448 */
[----:B------:R-:W-:Y:S01]  /*62b0*/  IMAD R21, R50, R48, R21 ;  /* 0x0000003032157224 */ /* 0x000fe200078e0215 */
[----:B------:R-:W-:Y:S01]  /*62c0*/  SHF.R.S32.HI R49, RZ, 0x18, R49 ;  /* 0x00000018ff317819 */ /* 0x000fe20000011431 */
[C---:B------:R-:W-:Y:S01]  /*62d0*/  IMAD R24, R46.reuse, R28, RZ ;  /* 0x0000001c2e187224 */ /* 0x040fe200078e02ff */
[----:B------:R-:W-:Y:S01]  /*62e0*/  SHF.R.S32.HI R50, RZ, 0x18, R57 ;  /* 0x00000018ff327819 */ /* 0x000fe20000011439 */
[----:B------:R-:W-:Y:S01]  /*62f0*/  IMAD R25, R46, R29, RZ ;  /* 0x0000001d2e197224 */ /* 0x000fe200078e02ff */
[----:B------:R-:W-:Y:S01]  /*6300*/  PRMT R51, R58, 0x8880, RZ ;  /* 0x000088803a337816 */ /* 0x000fe200000000ff */
[-C--:B------:R-:W-:Y:S01]  /*6310*/  IMAD R26, R49, R48.reuse, R26 ;  /* 0x00000030311a7224 */ /* 0x080fe200078e021a */
[----:B------:R-:W-:Y:S01]  /*6320*/  SHF.R.S32.HI R49, RZ, 0x18, R53 ;  /* 0x00000018ff317819 */ /* 0x000fe20000011435 */
[-C--:B------:R-:W-:Y:S01]  /*6330*/  IMAD R27, R50, R48.reuse, R27 ;  /* 0x00000030321b7224 */ /* 0x080fe200078e021b */
[----:B------:R-:W-:Y:S01]  /*6340*/  SHF.R.S32.HI R50, RZ, 0x18, R58 ;  /* 0x00000018ff327819 */ /* 0x000fe2000001143a */
[----:B------:R-:W-:Y:S01]  /*6350*/  IMAD R24, R51, R48, R24 ;  /* 0x0000003033187224 */ /* 0x000fe200078e0218 */
[----:B------:R-:W-:Y:S01]  /*6360*/  SHF.L.U32 R53, R59, 0x10, RZ ;  /* 0x000000103b357819 */ /* 0x000fe200000006ff */
[----:B------:R-:W-:Y:S01]  /*6370*/  IMAD R30, R46, R30, RZ ;  /* 0x0000001e2e1e7224 */ /* 0x000fe200078e02ff */
[----:B------:R-:W-:Y:S01]  /*6380*/  I2IP.S8.S32.SAT R73, R27, R26, RZ ;  /* 0x0000001a1b497239 */ /* 0x000fe200000014ff */
[----:B------:R-:W-:Y:S01]  /*6390*/  IMAD R25, R52, R48, R25 ;  /* 0x0000003034197224 */ /* 0x000fe200078e0219 */
[----:B------:R-:W-:Y:S01]  /*63a0*/  PRMT R52, R59, 0x8880, RZ ;  /* 0x000088803b347816 */ /* 0x000fe200000000ff */
[C---:B------:R-:W-:Y:S01]  /*63b0*/  IMAD R31, R46.reuse, R31, RZ ;  /* 0x0000001f2e1f7224 */ /* 0x040fe200078e02ff */
[----:B------:R-:W-:Y:S01]  /*63c0*/  I2IP.S8.S32.SAT R73, R21, R20, R73 ;  /* 0x0000001415497239 */ /* 0x000fe20000001449 */
[----:B------:R-:W-:Y:S01]  /*63d0*/  IMAD R30, R49, R48, R30 ;  /* 0x00000030311e7224 */ /* 0x000fe200078e021e */
[----:B------:R-:W-:Y:S01]  /*63e0*/  MOV R49, R52 ;  /* 0x0000003400317202 */ /* 0x000fe20000000f00 */
[----:B------:R-:W-:Y:S01]  /*63f0*/  IMAD.SHL.U32 R51, R59, 0x100, RZ ;  /* 0x000001003b337824 */ /* 0x000fe200078e00ff */
[----:B------:R-:W-:Y:S01]  /*6400*/  SHF.R.S32.HI R52, RZ, 0x18, R59 ;  /* 0x00000018ff347819 */ /* 0x000fe2000001143b */
[----:B------:R-:W-:Y:S02]  /*6410*/  IMAD R28, R46, R32, RZ ;  /* 0x000000202e1c7224 */ /* 0x000fe400078e02ff */
[-C--:B------:R-:W-:Y:S01]  /*6420*/  IMAD R31, R50, R48.reuse, R31 ;  /* 0x00000030321f7224 */ /* 0x080fe200078e021f */
[----:B------:R-:W-:Y:S01]  /*6430*/  SHF.R.S32.HI R50, RZ, 0x18, R53 ;  /* 0x00000018ff327819 */ /* 0x000fe20000011435 */
[C---:B------:R-:W-:Y:S01]  /*6440*/  IMAD R29, R46.reuse, R33, RZ ;  /* 0x000000212e1d7224 */ /* 0x040fe200078e02ff */
[----:B------:R-:W-:Y:S01]  /*6450*/  SHF.R.S32.HI R51, RZ, 0x18, R51 ;  /* 0x00000018ff337819 */ /* 0x000fe20000011433 */
[----:B------:R-:W-:Y:S01]  /*6460*/  IMAD R28, R49, R48, R28 ;  /* 0x00000030311c7224 */ /* 0x000fe200078e021c */
[----:B------:R-:W-:Y:S01]  /*6470*/  I2IP.S8.S32.SAT R70, R31, R30, RZ ;  /* 0x0000001e1f467239 */ /* 0x000fe200000014ff */
[----:B------:R-:W-:Y:S02]  /*6480*/  IMAD R34, R46, R34, RZ ;  /* 0x000000222e227224 */ /* 0x000fe400078e02ff */
[----:B------:R-:W-:Y:S01]  /*6490*/  IMAD R29, R50, R48, R29 ;  /* 0x00000030321d7224 */ /* 0x000fe200078e021d */
[----:B------:R-:W-:Y:S01]  /*64a0*/  I2IP.S8.S32.SAT R74, R25, R24, R70 ;  /* 0x00000018194a7239 */ /* 0x000fe20000001446 */
[----:B------:R-:W-:Y:S02]  /*64b0*/  IMAD R35, R46, R35, RZ ;  /* 0x000000232e237224 */ /* 0x000fe400078e02ff */
[-C--:B------:R-:W-:Y:S02]  /*64c0*/  IMAD R34, R51, R48.reuse, R34 ;  /* 0x0000003033227224 */ /* 0x080fe400078e0222 */
[----:B------:R-:W-:Y:S05]  /*64d0*/  IMAD R35, R52, R48, R35 ;  /* 0x0000003034237224 */ /* 0x000fea00078e0223 */
[----:B------:R-:W-:Y:S04]  /*64e0*/  I2IP.S8.S32.SAT R76, R35, R34, RZ ;  /* 0x00000022234c7239 */ /* 0x000fe800000014ff */
[----:B------:R-:W-:Y:S05]  /*64f0*/  I2IP.S8.S32.SAT R75, R29, R28, R76 ;  /* 0x0000001c1d4b7239 */ /* 0x000fea000000144c */
[----:B------:R1:W-:Y:S01]  /*6500*/  STS.128 [R77+0x3210], R72 ;  /* 0x003210484d007388 */ /* 0x0003e20000000c00 */
[----:B------:R-:W-:Y:S01]  /*6510*/  @!PT LDS RZ, [RZ] ;  /* 0x00000000fffff984 */ /* 0x000fe20000000800 */
[----:B------:R-:W-:Y:S01]  /*6520*/  @!PT LDS RZ, [RZ] ;  /* 0x00000000fffff984 */ /* 0x000fe20000000800 */
[----:B------:R-:W-:Y:S01]  /*6530*/  @!PT LDS RZ, [RZ] ;  /* 0x00000000fffff984 */ /* 0x000fe20000000800 */
[----:B------:R-:W-:Y:S01]  /*6540*/  @!PT LDS RZ, [RZ] ;  /* 0x00000000fffff984 */ /* 0x000fe20000000800 */
[----:B------:R2:W-:Y:S07]  /*6550*/  MEMBAR.ALL.CTA ;  /* 0x0000000000007992 */ /* 0x0005ee0000008000 */
[----:B--2---:R-:W2:Y:S02]  /*6560*/  FENCE.VIEW.ASYNC.S ;  /* 0x00000000000073c6 */ /* 0x004ea40000000000 */
[----:B--2---:R-:W-:Y:S06]  /*6570*/  BAR.SYNC.DEFER_BLOCKING 0x1, 0x80 ;  /* 0x0042000000007b1d */ /* 0x004fec0000010000 */
[----:B------:R-:W-:Y:S05]  /*6580*/  @P0 BRA `(.L_x_98) ;  /* 0x0000000000180947 */ /* 0x000fea0003800000 */
[----:B------:R-:W-:Y:S02]  /*6590*/  UIADD3 UR6, UP0, UPT, UR52, 0x680, URZ ;  /* 0x0000068034067890 */ /* 0x000fe4000ff1e0ff */
[----:B------:R-:W-:Y:S02]  /*65a0*/  UIADD3 UR40, UPT, UPT, UR49, 0x3200, UR5 ;  /* 0x0000320031287890 */ /* 0x000fe4000fffe005 */
[----:B------:R-:W-:Y:S01]  /*65b0*/  UIADD3.X UR7, UPT, UPT, URZ, UR53, URZ, UP0, !UPT ;  /* 0x00000035ff077290 */ /* 0x000fe200087fe4ff */
[----:B------:R-:W-:Y:S08]  /*65c0*/  UMOV UR43, UR36 ;  /* 0x00000024002b7c82 */ /* 0x000ff00008000000 */
[----:B------:R2:W-:Y:S02]  /*65d0*/  UTMASTG.3D [UR40], [UR6] ;  /* 0x00000028060073b5 */ /* 0x0005e40008010000 */
[----:B--2---:R0:W-:Y:S02]  /*65e0*/  UTMACMDFLUSH ;  /* 0x00000000000079b7 */ /* 0x0041e40000000000 */
.L_x_98:
[----:B------:R-:W-:Y:S05]  /*65f0*/  BSYNC.RECONVERGENT B0 ;  /* 0x0000000000007941 */ /* 0x000fea0003800200 */
.L_x_97:
[----:B------:R-:W-:Y:S01]  /*6600*/  UIADD3 UR40, UPT, UPT, UR54, 0x1, URZ ;  /* 0x0000000136287890 */ /* 0x000fe2000fffe0ff */
[----:B------:R-:W-:Y:S01]  /*6610*/  ISETP.NE.AND P1, PT, R54, RZ, PT ;  /* 0x000000ff3600720c */ /* 0x000fe20003f25270 */
[----:B------:R-:W-:Y:S01]  /*6620*/  BSSY.RECONVERGENT B0, `(.L_x_99) ;  /* 0x0000007000007945 */ /* 0x000fe20003800200 */
[----:B------:R-:W-:Y:S01]  /*6630*/  LEA R4, R98, UR49, 0x3 ;  /* 0x0000003162047c11 */ /* 0x000fe2000f8e18ff */
[----:B------:R-:W-:Y:S04]  /*6640*/  UISETP.NE.AND UP0, UPT, UR40, 0x2, UPT ;  /* 0x000000022800788c */ /* 0x000fe8000bf05270 */
[----:B------:R-:W-:Y:S06]  /*6650*/  USEL UR40, UR40, URZ, UP0 ;  /* 0x000000ff28287287 */ /* 0x000fec0008000000 */
[----:B------:R-:W-:Y:S01]  /*6660*/  @P1 SHF.L.U32 R3, R97, 0x1f, RZ ;  /* 0x0000001f61031819 */ /* 0x000fe200000006ff */
[----:B------:R-:W-:Y:S05]  /*6670*/  @P0 BRA `(.L_x_100) ;  /* 0x0000000000040947 */ /* 0x000fea0003800000 */
[----:B------:R-:W-:Y:S04]  /*6680*/  DEPBAR.LE SB0, 0x1 ;  /* 0x000080400000791a */ /* 0x000fe80000000000 */
.L_x_100:
[----:B------:R-:W-:Y:S05]  /*6690*/  BSYNC.RECONVERGENT B0 ;  /* 0x0000000000007941 */ /* 0x000fea0003800200 */
.L_x_99:
[----:B------:R-:W-:Y:S06]  /*66a0*/  BAR.SYNC.DEFER_BLOCKING 0x1, 0x80 ;  /* 0x0042000000007b1d */ /* 0x000fec0000010000 */
[----:B------:R-:W2:Y:S01]  /*66b0*/  @P1 SYNCS.PHASECHK.TRANS64.TRYWAIT P0, [R4+URZ+0x60], R3 ;  /* 0x00006003040015a7 */ /* 0x000ea200080011ff */
[----:B------:R-:W-:Y:S01]  /*66c0*/  BSSY B1, `(.L_x_101) ;  /* 0x0000020000017945 */ /* 0x000fe20003800000 */
[----:B--2---:R-:W-:Y:S03]  /*66d0*/  @P1 SEL R55, RZ, 0x1, !P0 ;  /* 0x00000001ff371807 */ /* 0x004fe60004000000 */
[----:B------:R-:W-:Y:S05]  /*66e0*/  @!P1 BRA `(.L_x_102) ;  /* 0x0000000000749947 */ /* 0x000fea0003800000 */
[----:B------:R-:W-:Y:S01]  /*66f0*/  ISETP.NE.AND P1, PT, R68, RZ, PT ;  /* 0x000000ff4400720c */ /* 0x000fe20003f25270 */
[----:B------:R-:W-:Y:S01]  /*6700*/  BSSY B0, `(.L_x_103) ;  /* 0x0000009000007945 */ /* 0x000fe20003800000 */
[----:B------:R-:W-:Y:S11]  /*6710*/  ISETP.NE.AND P0, PT, R55, RZ, PT ;  /* 0x000000ff3700720c */ /* 0x000ff60003f05270 */
[----:B------:R-:W-:Y:S05]  /*6720*/  @P1 IMAD R0, R98, 0x1000, R93 ;  /* 0x0000100062001824 */ /* 0x000fea00078e025d */
[----:B------:R-:W-:Y:S05]  /*6730*/  @P1 IADD3 R5, PT, PT, R0, UR49, RZ ;  /* 0x0000003100051c10 */ /* 0x000fea000fffe0ff */
[----:B------:R-:W-:Y:S01]  /*6740*/  @P1 IMAD.IADD R5, R5, 0x1, R106 ;  /* 0x0000000105051824 */ /* 0x000fe200078e026a */
[----:B------:R-:W-:Y:S06]  /*6750*/  @P0 BRA `(.L_x_104) ;  /* 0x00000000000c0947 */ /* 0x000fec0003800000 */
[----:B------:R-:W-:Y:S04]  /*6760*/  SHF.L.U32 R3, R97, 0x1f, RZ ;  /* 0x0000001f61037819 */ /* 0x000fe800000006ff */
[----:B------:R-:W2:Y:S02]  /*6770*/  SYNCS.PHASECHK.TRANS64.TRYWAIT P0, [R4+URZ+0x60], R3 ;  /* 0x00006003040075a7 */ /* 0x000ea400080011ff */
[----:B--2---:R-:W-:Y:S05]  /*6780*/  @!P0 BRA `(.L_x_105) ;  /* 0x0000002400d88947 */ /* 0x004fea0003800000 */
.L_x_104:
[----:B------:R-:W-:Y:S05]  /*6790*/  BSYNC B0 ;  /* 0x0000000000007941 */ /* 0x000fea0003800000 */
.L_x_103:
[----:B------:R-:W-:Y:S01]  /*67a0*/  ISETP.NE.AND P0, PT, R68, RZ, PT ;  /* 0x000000ff4400720c */ /* 0x000fe20003f05270 */
[----:B--2---:R-:W-:Y:S02]  /*67b0*/  VIADD R4, R4, 0x78 ;  /* 0x0000007804047836 */ /* 0x004fe40000000000 */
[----:B------:R-:W-:Y:S02]  /*67c0*/  IMAD.U32 R3, RZ, RZ, UR37 ;  /* 0x00000025ff037e24 */ /* 0x000fe4000f8e00ff */
[----:B------:R-:W-:Y:S03]  /*67d0*/  VIADD R98, R98, 0x1 ;  /* 0x0000000162627836 */ /* 0x000fe60000000000 */
[----:B------:R-:W-:Y:S05]  /*67e0*/  PRMT R3, R3, 0x654, R4 ;  /* 0x0000065403037816 */ /* 0x000fea0000000004 */
[----:B------:R2:W3:Y:S04]  /*67f0*/  @P0 LDS.128 R60, [R0+UR49+0x200] ;  /* 0x00020031003c0984 */ /* 0x0004e80008000c00 */
[----:B------:R2:W4:Y:S01]  /*6800*/  @P0 LDS.128 R56, [R5+0x210] ;  /* 0x0002100005380984 */ /* 0x0005220000000c00 */
        /* <DEDUP_REMOVED lines=11> */
.L_x_102:
[----:B------:R-:W-:Y:S05]  /*68c0*/  BSYNC B1 ;  /* 0x0000000000017941 */ /* 0x000fea0003800000 */
.L_x_101:
[----:B--2---:R-:W-:Y:S05]  /*68d0*/  VIADD R3, R47, 0x40 ;  /* 0x000000402f037836 */ /* 0x004fea0000000000 */
[----:B------:R-:W-:Y:S04]  /*68e0*/  SHF.R.U32.HI R3, RZ, 0x15, R3 ;  /* 0x00000015ff037819 */ /* 0x000fe80000011603 */
[----:B------:R-:W-:Y:S11]  /*68f0*/  LOP3.LUT P0, RZ, R3, 0x3, R94, 0x48, !PT ;  /* 0x0000000303ff7812 */ /* 0x000ff6000780485e */
[----:B------:R-:W-:Y:S02]  /*6900*/  @!UPT UIADD3 URZ, UPT, UPT, URZ, URZ, URZ ;  /* 0x000000fffffff290 */ /* 0x000fe4000fffe0ff */
[----:B------:R-:W-:Y:S05]  /*6910*/  @!P0 BRA `(.L_x_106) ;  /* 0x0000000000408947 */ /* 0x000fea0003800000 */
[----:B------:R-:W2:Y:S01]  /*6920*/  LDCU.64 UR8, c[0x4][0x78] ;  /* 0x01000f00ff0877ac */ /* 0x000ea20008000a00 */
[----:B------:R-:W-:Y:S01]  /*6930*/  MOV R15, 0x0 ;  /* 0x00000000000f7802 */ /* 0x000fe20000000f00 */
[----:B------:R-:W-:Y:S02]  /*6940*/  HFMA2 R12, -RZ, RZ, 0, 5.9604644775390625e-08 ;  /* 0x00000001ff0c7431 */ /* 0x000fe400000001ff */
[----:B------:R-:W-:Y:S02]  /*6950*/  IMAD.MOV.U32 R8, RZ, RZ, 0x192 ;  /* 0x00000192ff087424 */ /* 0x000fe400078e00ff */
[----:B------:R-:W-:Y:S01]  /*6960*/  IMAD.MOV.U32 R13, RZ, RZ, RZ ;  /* 0x000000ffff0d7224 */ /* 0x000fe200078e00ff */
[----:B------:R-:W5:Y:S01]  /*6970*/  LDCU.64 UR6, c[0x4][0x80] ;  /* 0x01001000ff0677ac */ /* 0x000f620008000a00 */
[----:B------:R-:W1:Y:S01]  /*6980*/  LDC.64 R14, c[0x4][R15] ;  /* 0x010000000f0e7b82 */ /* 0x000e620000000a00 */
[----:B------:R-:W3:Y:S01]  /*6990*/  LDCU.64 UR4, c[0x4][0x18] ;  /* 0x01000300ff0477ac */ /* 0x000ee20008000a00 */
[----:B--2---:R-:W-:Y:S01]  /*69a0*/  MOV R5, UR9 ;  /* 0x0000000900057c02 */ /* 0x004fe20008000f00 */
[----:B------:R-:W-:Y:S01]  /*69b0*/  IMAD.U32 R4, RZ, RZ, UR8 ;  /* 0x00000008ff047e24 */ /* 0x000fe2000f8e00ff */
[----:B-----5:R-:W-:Y:S01]  /*69c0*/  MOV R7, UR7 ;  /* 0x0000000700077c02 */ /* 0x020fe20008000f00 */
[----:B------:R-:W-:Y:S01]  /*69d0*/  IMAD.U32 R6, RZ, RZ, UR6 ;  /* 0x00000006ff067e24 */ /* 0x000fe2000f8e00ff */
[----:B---3--:R-:W-:Y:S01]  /*69e0*/  MOV R11, UR5 ;  /* 0x00000005000b7c02 */ /* 0x008fe20008000f00 */
[----:B------:R-:W-:Y:S02]  /*69f0*/  IMAD.U32 R10, RZ, RZ, UR4 ;  /* 0x00000004ff0a7e24 */ /* 0x000fe4000f8e00ff */
[----:B------:R-:W-:Y:S07]  /*6a00*/  LEPC R20, `(.L_x_106) ;  /* 0x000000001014794e */ /* 0x000fee0000000000 */
[----:B-1--4-:R-:W-:Y:S05]  /*6a10*/  CALL.ABS.NOINC R14 ;  /* 0x000000000e007343 */ /* 0x012fea0003c00000 */
.L_x_106:
[----:B------:R-:W-:Y:S01]  /*6a20*/  ISETP.NE.AND P0, PT, R102, RZ, PT ;  /* 0x000000ff6600720c */ /* 0x000fe20003f05270 */
[----:B------:R-:W-:Y:S05]  /*6a30*/  WARPSYNC.ALL ;  /* 0x0000000000007948 */ /* 0x000fea0003800000 */
[----:B------:R-:W-:Y:S01]  /*6a40*/  R2UR UR4, R47 ;  /* 0x000000002f0472ca */ /* 0x000fe200000e0000 */
[----:B------:R-:W-:Y:S01]  /*6a50*/  USHF.L.U32 UR8, UR40, 0xc, URZ ;  /* 0x0000000c28087899 */ /* 0x000fe200080006ff */
[C---:B---3--:R-:W-:Y:S01]  /*6a60*/  SHF.L.U32 R50, R60.reuse, 0x10, RZ ;  /* 0x000000103c327819 */ /* 0x048fe200000006ff */
[----:B------:R-:W-:Y:S01]  /*6a70*/  BSSY.RECONVERGENT B0, `(.L_x_107) ;  /* 0x000009a000007945 */ /* 0x000fe20003800200 */
[C---:B------:R-:W-:Y:S02]  /*6a80*/  PRMT R49, R60.reuse, 0x8880, RZ ;  /* 0x000088803c317816 */ /* 0x040fe400000000ff */
[----:B------:R-:W-:Y:S02]  /*6a90*/  SHF.R.S32.HI R50, RZ, 0x18, R50 ;  /* 0x00000018ff327819 */ /* 0x000fe40000011432 */
[----:B------:R-:W-:Y:S02]  /*6aa0*/  SHF.L.U32 R51, R60, 0x8, RZ ;  /* 0x000000083c337819 */ /* 0x000fe400000006ff */
[----:B------:R-:W-:Y:S02]  /*6ab0*/  SHF.L.U32 R52, R61, 0x10, RZ ;  /* 0x000000103d347819 */ /* 0x000fe400000006ff */
[----:B-1----:R-:W-:Y:S01]  /*6ac0*/  LOP3.LUT R69, R93, UR8, RZ, 0xfc, !PT ;  /* 0x000000085d457c12 */ /* 0x002fe2000f8efcff */
[----:B------:R-:W-:Y:S01]  /*6ad0*/  LDTM.16dp32bit_t0_t15.x32 R4, tmem[UR4+0x40] ;  /* 0x00004004000479ee */ /* 0x000fe20008a80000 */
[----:B------:R-:W1:Y:S01]  /*6ae0*/  LDTM.16dp32bit_t16_t31.x32 R4, tmem[UR4+0x60] ;  /* 0x00006004000479ee */ /* 0x000e620008aa0000 */
[----:B------:R-:W-:Y:S02]  /*6af0*/  SHF.L.U32 R53, R63, 0x8, RZ ;  /* 0x000000083f357819 */ /* 0x000fe400000006ff */
[----:B------:R-:W-:Y:S02]  /*6b00*/  IADD3 R71, PT, PT, R69, UR49, RZ ;  /* 0x0000003145477c10 */ /* 0x000fe4000fffe0ff */
[----:B------:R-:W-:Y:S02]  /*6b10*/  SHF.R.S32.HI R53, RZ, 0x18, R53 ;  /* 0x00000018ff357819 */ /* 0x000fe40000011435 */
[----:B------:R-:W-:Y:S01]  /*6b20*/  IADD3 R78, PT, PT, R106, R71, RZ ;  /* 0x000000476a4e7210 */ /* 0x000fe20007ffe0ff */
[C---:B-1----:R-:W-:Y:S02]  /*6b30*/  IMAD R0, R46.reuse, R4, RZ ;  /* 0x000000042e007224 */ /* 0x042fe400078e02ff */
        /* <DEDUP_REMOVED lines=13> */
[----:B------:R-:W-:Y:S01]  /*6c10*/  SHF.L.U32 R51, R61, 0x8, RZ ;  /* 0x000000083d337819 */ /* 0x000fe200000006ff */
[C---:B------:R-:W-:Y:S01]  /*6c20*/  IMAD R5, R46.reuse, R9, RZ ;  /* 0x000000092e057224 */ /* 0x040fe200078e02ff */
[----:B------:R-:W-:Y:S01]  /*6c30*/  I2IP.S8.S32.SAT R64, R7, R6, RZ ;  /* 0x0000000607407239 */ /* 0x000fe200000014ff */
[----:B------:R-:W-:Y:S01]  /*6c40*/  IMAD R4, R49, R48, R4 ;  /* 0x0000003031047224 */ /* 0x000fe200078e0204 */
[----:B------:R-:W-:Y:S01]  /*6c50*/  SHF.R.S32.HI R49, RZ, 0x18, R51 ;  /* 0x00000018ff317819 */ /* 0x000fe20000011433 */
[----:B------:R-:W-:Y:S01]  /*6c60*/  IMAD R10, R46, R10, RZ ;  /* 0x0000000a2e0a7224 */ /* 0x000fe200078e02ff */
[----:B------:R-:W-:Y:S01]  /*6c70*/  I2IP.S8.S32.SAT R64, R3, R0, R64 ;  /* 0x0000000003407239 */ /* 0x000fe20000001440 */
[-C--:B------:R-:W-:Y:S01]  /*6c80*/  IMAD R5, R50, R48.reuse, R5 ;  /* 0x0000003032057224 */ /* 0x080fe200078e0205 */
[----:B------:R-:W-:Y:S01]  /*6c90*/  SHF.R.S32.HI R50, RZ, 0x18, R61 ;  /* 0x00000018ff327819 */ /* 0x000fe2000001143d */
[----:B------:R-:W-:Y:S01]  /*6ca0*/  IMAD R11, R46, R11, RZ ;  /* 0x0000000b2e0b7224 */ /* 0x000fe200078e02ff */
[----:B------:R-:W-:Y:S01]  /*6cb0*/  PRMT R52, R63, 0x8880, RZ ;  /* 0x000088803f347816 */ /* 0x000fe200000000ff */
[-C--:B------:R-:W-:Y:S01]  /*6cc0*/  IMAD R10, R49, R48.reuse, R10 ;  /* 0x00000030310a7224 */ /* 0x080fe200078e020a */
[----:B------:R-:W-:Y:S01]  /*6cd0*/  PRMT R49, R62, 0x8880, RZ ;  /* 0x000088803e317816 */ /* 0x000fe200000000ff */
[----:B------:R-:W-:Y:S01]  /*6ce0*/  IMAD R11, R50, R48, R11 ;  /* 0x00000030320b7224 */ /* 0x000fe200078e020b */
[----:B------:R-:W-:Y:S01]  /*6cf0*/  SHF.L.U32 R50, R62, 0x10, RZ ;  /* 0x000000103e327819 */ /* 0x000fe200000006ff */
[----:B------:R-:W-:Y:S02]  /*6d00*/  IMAD R8, R46, R12, RZ ;  /* 0x0000000c2e087224 */ /* 0x000fe400078e02ff */
[----:B------:R-:W-:Y:S01]  /*6d10*/  IMAD.SHL.U32 R51, R62, 0x100, RZ ;  /* 0x000001003e337824 */ /* 0x000fe200078e00ff */
[----:B------:R-:W-:Y:S01]  /*6d20*/  SHF.R.S32.HI R50, RZ, 0x18, R50 ;  /* 0x00000018ff327819 */ /* 0x000fe20000011432 */
[C---:B------:R-:W-:Y:S01]  /*6d30*/  IMAD R9, R46.reuse, R13, RZ ;  /* 0x0000000d2e097224 */ /* 0x040fe200078e02ff */
[----:B------:R-:W-:Y:S01]  /*6d40*/  I2IP.S8.S32.SAT R65, R11, R10, RZ ;  /* 0x0000000a0b417239 */ /* 0x000fe200000014ff */
[----:B------:R-:W-:Y:S01]  /*6d50*/  IMAD R8, R49, R48, R8 ;  /* 0x0000003031087224 */ /* 0x000fe200078e0208 */
[----:B------:R-:W-:Y:S01]  /*6d60*/  SHF.R.S32.HI R49, RZ, 0x18, R51 ;  /* 0x00000018ff317819 */ /* 0x000fe20000011433 */
[----:B------:R-:W-:Y:S01]  /*6d70*/  IMAD R14, R46, R14, RZ ;  /* 0x0000000e2e0e7224 */ /* 0x000fe200078e02ff */
[----:B------:R-:W-:Y:S01]  /*6d80*/  I2IP.S8.S32.SAT R65, R5, R4, R65 ;  /* 0x0000000405417239 */ /* 0x000fe20000001441 */
        /* <DEDUP_REMOVED lines=9> */
[----:B----4-:R-:W-:Y:S01]  /*6e20*/  SHF.L.U32 R52, R58, 0x10, RZ ;  /* 0x000000103a347819 */ /* 0x010fe200000006ff */
[----:B------:R-:W-:Y:S01]  /*6e30*/  IMAD R15, R50, R48, R15 ;  /* 0x00000030320f7224 */ /* 0x000fe200078e020f */
[----:B------:R-:W-:Y:S01]  /*6e40*/  SHF.R.S32.HI R50, RZ, 0x18, R63 ;  /* 0x00000018ff327819 */ /* 0x000fe2000001143f */
[C---:B------:R-:W-:Y:S01]  /*6e50*/  IMAD R18, R46.reuse, R18, RZ ;  /* 0x000000122e127224 */ /* 0x040fe200078e02ff */
[----:B------:R-:W-:Y:S01]  /*6e60*/  SHF.R.S32.HI R52, RZ, 0x18, R52 ;  /* 0x00000018ff347819 */ /* 0x000fe20000011434 */
[----:B------:R-:W-:Y:S01]  /*6e70*/  IMAD R12, R49, R48, R12 ;  /* 0x00000030310c7224 */ /* 0x000fe200078e020c */
[----:B------:R-:W-:Y:S01]  /*6e80*/  I2IP.S8.S32.SAT R66, R15, R14, RZ ;  /* 0x0000000e0f427239 */ /* 0x000fe200000014ff */
[----:B------:R-:W-:Y:S01]  /*6e90*/  IMAD R19, R46, R19, RZ ;  /* 0x000000132e137224 */ /* 0x000fe200078e02ff */
[----:B------:R-:W-:Y:S01]  /*6ea0*/  PRMT R49, R56, 0x8880, RZ ;  /* 0x0000888038317816 */ /* 0x000fe200000000ff */
[----:B------:R-:W-:Y:S01]  /*6eb0*/  IMAD R13, R51, R48, R13 ;  /* 0x00000030330d7224 */ /* 0x000fe200078e020d */
[----:B------:R-:W-:Y:S01]  /*6ec0*/  I2IP.S8.S32.SAT R66, R9, R8, R66 ;  /* 0x0000000809427239 */ /* 0x000fe20000001442 */
[-C--:B------:R-:W-:Y:S02]  /*6ed0*/  IMAD R18, R53, R48.reuse, R18 ;  /* 0x0000003035127224 */ /* 0x080fe400078e0212 */
[----:B------:R-:W-:Y:S01]  /*6ee0*/  IMAD R19, R50, R48, R19 ;  /* 0x0000003032137224 */ /* 0x000fe200078e0213 */
[C---:B------:R-:W-:Y:S01]  /*6ef0*/  SHF.L.U32 R50, R56.reuse, 0x10, RZ ;  /* 0x0000001038327819 */ /* 0x040fe200000006ff */
[----:B------:R-:W-:Y:S02]  /*6f00*/  IMAD.SHL.U32 R51, R56, 0x100, RZ ;  /* 0x0000010038337824 */ /* 0x000fe400078e00ff */
[C---:B------:R-:W-:Y:S01]  /*6f10*/  IMAD R16, R46.reuse, R20, RZ ;  /* 0x000000142e107224 */ /* 0x040fe200078e02ff */
[----:B------:R-:W-:Y:S01]  /*6f20*/  SHF.R.S32.HI R50, RZ, 0x18, R50 ;  /* 0x00000018ff327819 */ /* 0x000fe20000011432 */
[C---:B------:R-:W-:Y:S01]  /*6f30*/  IMAD R17, R46.reuse, R21, RZ ;  /* 0x000000152e117224 */ /* 0x040fe200078e02ff */
        /* <DEDUP_REMOVED lines=8> */
[----:B------:R-:W-:Y:S01]  /*6fc0*/  PRMT R50, R57, 0x8880, RZ ;  /* 0x0000888039327816 */ /* 0x000fe200000000ff */
[-C--:B------:R-:W-:Y:S01]  /*6fd0*/  IMAD R22, R51, R48.reuse, R22 ;  /* 0x0000003033167224 */ /* 0x080fe200078e0216 */
[----:B------:R-:W-:Y:S01]  /*6fe0*/  SHF.L.U32 R51, R57, 0x10, RZ ;  /* 0x0000001039337819 */ /* 0x000fe200000006ff */
[----:B------:R-:W-:Y:S01]  /*6ff0*/  IMAD R23, R49, R48, R23 ;  /* 0x0000003031177224 */ /* 0x000fe200078e0217 */
[----:B------:R-:W-:Y:S01]  /*7000*/  MOV R49, R50 ;  /* 0x0000003200317202 */ /* 0x000fe20000000f00 */
[C---:B------:R-:W-:Y:S01]  /*7010*/  IMAD R20, R46.reuse, R24, RZ ;  /* 0x000000182e147224 */ /* 0x040fe200078e02ff */
        /* <DEDUP_REMOVED lines=11> */
[----:B------:R-:W-:Y:S01]  /*70d0*/  IMAD.SHL.U32 R53, R58, 0x100, RZ ;  /* 0x000001003a357824 */ /* 0x000fe200078e00ff */
[----:B------:R-:W-:Y:S01]  /*70e0*/  SHF.R.S32.HI R50, RZ, 0x18, R57 ;  /* 0x00000018ff327819 */ /* 0x000fe20000011439 */
[----:B------:R-:W-:Y:S01]  /*70f0*/  IMAD R24, R46, R28, RZ ;  /* 0x0000001c2e187224 */ /* 0x000fe200078e02ff */
[----:B------:R-:W-:Y:S01]  /*7100*/  PRMT R51, R58, 0x8880, RZ ;  /* 0x000088803a337816 */ /* 0x000fe200000000ff */
[-C--:B------:R-:W-:Y:S01]  /*7110*/  IMAD R26, R49, R48.reuse, R26 ;  /* 0x00000030311a7224 */ /* 0x080fe200078e021a */
[----:B------:R-:W-:Y:S01]  /*7120*/  SHF.R.S32.HI R49, RZ, 0x18, R53 ;  /* 0x00000018ff317819 */ /* 0x000fe20000011435 */
[----:B------:R-:W-:Y:S02]  /*7130*/  IMAD R25, R46, R29, RZ ;  /* 0x0000001d2e197224 */ /* 0x000fe400078e02ff */
[----:B------:R-:W-:Y:S01]  /*7140*/  IMAD R27, R50, R48, R27 ;  /* 0x00000030321b7224 */ /* 0x000fe200078e021b */
[----:B------:R-:W-:Y:S01]  /*7150*/  SHF.R.S32.HI R50, RZ, 0x18, R58 ;  /* 0x00000018ff327819 */ /* 0x000fe2000001143a */
[C---:B------:R-:W-:Y:S02]  /*7160*/  IMAD R30, R46.reuse, R30, RZ ;  /* 0x0000001e2e1e7224 */ /* 0x040fe400078e02ff */
[----:B------:R-:W-:Y:S01]  /*7170*/  IMAD R24, R51, R48, R24 ;  /* 0x0000003033187224 */ /* 0x000fe200078e0218 */
[----:B------:R-:W-:Y:S01]  /*7180*/  SHF.L.U32 R51, R59, 0x8, RZ ;  /* 0x000000083b337819 */ /* 0x000fe200000006ff */
[----:B------:R-:W-:Y:S01]  /*7190*/  IMAD R31, R46, R31, RZ ;  /* 0x0000001f2e1f7224 */ /* 0x000fe200078e02ff */
[----:B------:R-:W-:Y:S01]  /*71a0*/  I2IP.S8.S32.SAT R70, R27, R26, RZ ;  /* 0x0000001a1b467239 */ /* 0x000fe200000014ff */
[-C--:B------:R-:W-:Y:S01]  /*71b0*/  IMAD R25, R52, R48.reuse, R25 ;  /* 0x0000003034197224 */ /* 0x080fe200078e0219 */
[----:B------:R-:W-:Y:S01]  /*71c0*/  SHF.L.U32 R52, R59, 0x10, RZ ;  /* 0x000000103b347819 */ /* 0x000fe200000006ff */
[----:B------:R-:W-:Y:S01]  /*71d0*/  IMAD R30, R49, R48, R30 ;  /* 0x00000030311e7224 */ /* 0x000fe200078e021e */
[----:B------:R-:W-:Y:S01]  /*71e0*/  PRMT R49, R59, 0x8880, RZ ;  /* 0x000088803b317816 */ /* 0x000fe200000000ff */
[----:B------:R-:W-:Y:S01]  /*71f0*/  IMAD R28, R46, R32, RZ ;  /* 0x000000202e1c7224 */ /* 0x000fe200078e02ff */
[----:B------:R-:W-:Y:S01]  /*7200*/  SHF.R.S32.HI R51, RZ, 0x18, R51 ;  /* 0x00000018ff337819 */ /* 0x000fe20000011433 */
[-C--:B------:R-:W-:Y:S01]  /*7210*/  IMAD R31, R50, R48.reuse, R31 ;  /* 0x00000030321f7224 */ /* 0x080fe200078e021f */
[----:B------:R-:W-:Y:S01]  /*7220*/  SHF.R.S32.HI R50, RZ, 0x18, R52 ;  /* 0x00000018ff327819 */ /* 0x000fe20000011434 */
[C---:B------:R-:W-:Y:S01]  /*7230*/  IMAD R29, R46.reuse, R33, RZ ;  /* 0x000000212e1d7224 */ /* 0x040fe200078e02ff */
[----:B------:R-:W-:Y:S01]  /*7240*/  SHF.R.S32.HI R52, RZ, 0x18, R59 ;  /* 0x00000018ff347819 */ /* 0x000fe2000001143b */
[----:B------:R-:W-:Y:S01]  /*7250*/  IMAD R28, R49, R48, R28 ;  /* 0x00000030311c7224 */ /* 0x000fe200078e021c */
[----:B------:R-:W-:Y:S01]  /*7260*/  I2IP.S8.S32.SAT R76, R31, R30, RZ ;  /* 0x0000001e1f4c7239 */ /* 0x000fe200000014ff */
[----:B------:R-:W-:Y:S01]  /*7270*/  IMAD R34, R46, R34, RZ ;  /* 0x000000222e227224 */ /* 0x000fe200078e02ff */
[----:B------:R-:W-:Y:S01]  /*7280*/  I2IP.S8.S32.SAT R73, R21, R20, R70 ;  /* 0x0000001415497239 */ /* 0x000fe20000001446 */
        /* <DEDUP_REMOVED lines=17> */
[----:B------:R-:W-:Y:S02]  /*73a0*/  UIADD3 UR5, UPT, UPT, UR41, 0x40, URZ ;  /* 0x0000004029057890 */ /* 0x000fe4000fffe0ff */
[----:B------:R-:W-:Y:S02]  /*73b0*/  UIADD3 UR4, UPT, UPT, UR49, 0x3200, UR8 ;  /* 0x0000320031047890 */ /* 0x000fe4000fffe008 */
[----:B------:R-:W-:Y:S01]  /*73c0*/  UIADD3.X UR11, UPT, UPT, URZ, UR53, URZ, UP0, !UPT ;  /* 0x00000035ff0b7290 */ /* 0x000fe200087fe4ff */
[----:B------:R-:W-:Y:S01]  /*73d0*/  UMOV UR6, UR42 ;  /* 0x0000002a00067c82 */ /* 0x000fe20008000000 */
[----:B------:R-:W-:Y:S07]  /*73e0*/  UMOV UR7, UR36 ;  /* 0x0000002400077c82 */ /* 0x000fee0008000000 */
[----:B------:R2:W-:Y:S02]  /*73f0*/  UTMASTG.3D [UR4], [UR10] ;  /* 0x000000040a0073b5 */ /* 0x0005e40008010000 */
[----:B--2---:R0:W-:Y:S02]  /*7400*/  UTMACMDFLUSH ;  /* 0x00000000000079b7 */ /* 0x0041e40000000000 */
.L_x_108:
[----:B------:R-:W-:Y:S05]  /*7410*/  BSYNC.RECONVERGENT B0 ;  /* 0x0000000000007941 */ /* 0x000fea0003800200 */
.L_x_107:
        /* <DEDUP_REMOVED lines=9> */
.L_x_110:
[----:B------:R-:W-:Y:S05]  /*74b0*/  BSYNC.RECONVERGENT B0 ;  /* 0x0000000000007941 */ /* 0x000fea0003800200 */
.L_x_109:
        /* <DEDUP_REMOVED lines=15> */
.L_x_114:
[----:B------:R-:W-:Y:S05]  /*75b0*/  BSYNC B0 ;  /* 0x0000000000007941 */ /* 0x000fea0003800000 */
.L_x_113:
        /* <DEDUP_REMOVED lines=18> */
.L_x_112:
[----:B------:R-:W-:Y:S05]  /*76e0*/  BSYNC B1 ;  /* 0x0000000000017941 */ /* 0x000fea0003800000 */
.L_x_111:
        /* <DEDUP_REMOVED lines=21> */
.L_x_116:
[----:B------:R-:W-:Y:S01]  /*7840*/  ISETP.NE.AND P0, PT, R102, RZ, PT ;  /* 0x000000ff6600720c */ /* 0x000fe20003f05270 */
[----:B------:R-:W-:Y:S05]  /*7850*/  WARPSYNC.ALL ;  /* 0x0000000000007948 */ /* 0x000fea0003800000 */
[----:B-1-3--:R-:W-:Y:S01]  /*7860*/  IMAD.SHL.U32 R78, R61, 0x100, RZ ;  /* 0x000001003d4e7824 */ /* 0x00afe200078e00ff */
[----:B------:R-:W-:Y:S01]  /*7870*/  R2UR UR4, R47 ;  /* 0x000000002f0472ca */ /* 0x000fe200000e0000 */
[----:B------:R-:W-:Y:S01]  /*7880*/  USHF.L.U32 UR8, UR40, 0xc, URZ ;  /* 0x0000000c28087899 */ /* 0x000fe200080006ff */
[C---:B------:R-:W-:Y:S01]  /*7890*/  SHF.L.U32 R50, R60.reuse, 0x10, RZ ;  /* 0x000000103c327819 */ /* 0x040fe200000006ff */
[----:B------:R-:W-:Y:S01]  /*78a0*/  IMAD.U32 R73, R63, 0x10000, RZ ;  /* 0x000100003f497824 */ /* 0x000fe200078e00ff */
[----:B------:R-:W-:Y:S01]  /*78b0*/  PRMT R49, R60, 0x8880, RZ ;  /* 0x000088803c317816 */ /* 0x000fe200000000ff */
[----:B----4-:R-:W-:Y:S01]  /*78c0*/  IMAD.SHL.U32 R69, R56, 0x100, RZ ;  /* 0x0000010038457824 */ /* 0x010fe200078e00ff */
[----:B------:R-:W-:Y:S01]  /*78d0*/  SHF.L.U32 R51, R60, 0x8, RZ ;  /* 0x000000083c337819 */ /* 0x000fe200000006ff */
[----:B------:R-:W-:Y:S01]  /*78e0*/  UIADD3 UR54, UPT, UPT, UR40, 0x1, URZ ;  /* 0x0000000128367890 */ /* 0x000fe2000fffe0ff */
[----:B------:R-:W-:Y:S01]  /*78f0*/  SHF.R.S32.HI R50, RZ, 0x18, R50 ;  /* 0x00000018ff327819 */ /* 0x000fe20000011432 */
[----:B------:R-:W-:Y:S01]  /*7900*/  BSSY.RECONVERGENT B0, `(.L_x_117) ;  /* 0x000009d000007945 */ /* 0x000fe20003800200 */
[----:B------:R-:W-:Y:S02]  /*7910*/  PRMT R80, R61, 0x8880, RZ ;  /* 0x000088803d507816 */ /* 0x000fe400000000ff */
[----:B------:R-:W-:Y:S01]  /*7920*/  SHF.R.S32.HI R51, RZ, 0x18, R51 ;  /* 0x00000018ff337819 */ /* 0x000fe20000011433 */
[----:B------:R-:W-:Y:S01]  /*7930*/  LDTM.16dp32bit_t0_t15.x32 R4, tmem[UR4+0x80] ;  /* 0x00008004000479ee */ /* 0x000fe20008a80000 */
[----:B------:R-:W1:Y:S01]  /*7940*/  LDTM.16dp32bit_t16_t31.x32 R4, tmem[UR4+0xa0] ;  /* 0x0000a004000479ee */ /* 0x000e620008aa0000 */
[----:B------:R-:W-:Y:S01]  /*7950*/  NOP ;  /* 0x0000000000007918 */ /* 0x000fe20000000000 */
[----:B------:R-:W-:Y:S02]  /*7960*/  R2UR UR5, R105 ;  /* 0x00000000690572ca */ /* 0x000fe400000e0000 */
[----:B------:R-:W-:Y:S02]  /*7970*/  LOP3.LUT R105, R93, UR8, RZ, 0xfc, !PT ;  /* 0x000000085d697c12 */ /* 0x000fe4000f8efcff */
[----:B------:R-:W-:Y:S02]  /*7980*/  SHF.R.S32.HI R52, RZ, 0x18, R60 ;  /* 0x00000018ff347819 */ /* 0x000fe4000001143c */
[----:B------:R-:W-:Y:S01]  /*7990*/  SHF.L.U32 R79, R61, 0x10, RZ ;  /* 0x000000103d4f7819 */ /* 0x000fe200000006ff */
[----:B------:R-:W-:Y:S01]  /*79a0*/  VIADD R107, R105, UR49 ;  /* 0x00000031696b7c36 */ /* 0x000fe20008000000 */
[----:B------:R-:W-:Y:S02]  /*79b0*/  PRMT R77, R62, 0x8880, RZ ;  /* 0x000088803e4d7816 */ /* 0x000fe400000000ff */
[----:B------:R-:W-:Y:S02]  /*79c0*/  SHF.R.S32.HI R53, RZ, 0x18, R61 ;  /* 0x00000018ff357819 */ /* 0x000fe4000001143d */
[----:B------:R-:W-:Y:S01]  /*79d0*/  IADD3 R106, PT, PT, R106, R107, RZ ;  /* 0x0000006b6a6a7210 */ /* 0x000fe20007ffe0ff */
[----:B------:R-:W-:Y:S01]  /*79e0*/  UIADD3 UR5, UPT, UPT, UR5, 0xe0, URZ ;  /* 0x000000e005057890 */ /* 0x000fe2000fffe0ff */
[----:B------:R-:W-:Y:S02]  /*79f0*/  SHF.L.U32 R76, R62, 0x10, RZ ;  /* 0x000000103e4c7819 */ /* 0x000fe400000006ff */
[----:B------:R-:W-:Y:S01]  /*7a00*/  PRMT R74, R63, 0x8880, RZ ;  /* 0x000088803f4a7816 */ /* 0x000fe200000000ff */
[----:B------:R-:W-:Y:S01]  /*7a10*/  UPRMT UR5, UR37, 0x654, UR5 ;  /* 0x0000065425057896 */ /* 0x000fe20008000005 */
[----:B------:R-:W-:Y:S02]  /*7a20*/  SHF.R.S32.HI R54, RZ, 0x18, R62 ;  /* 0x00000018ff367819 */ /* 0x000fe4000001143e */
[----:B------:R-:W-:Y:S01]  /*7a30*/  PRMT R71, R56, 0x8880, RZ ;  /* 0x0000888038477816 */ /* 0x000fe200000000ff */
[C---:B-1----:R-:W-:Y:S01]  /*7a40*/  IMAD R4, R46.reuse, R4, RZ ;  /* 0x000000042e047224 */ /* 0x042fe200078e02ff */
[----:B------:R-:W-:Y:S01]  /*7a50*/  SHF.R.S32.HI R55, RZ, 0x18, R63 ;  /* 0x00000018ff377819 */ /* 0x000fe2000001143f */
[----:B------:R-:W-:Y:S01]  /*7a60*/  IMAD R5, R46, R5, RZ ;  /* 0x000000052e057224 */ /* 0x000fe200078e02ff */
[----:B------:R-:W-:Y:S01]  /*7a70*/  SHF.L.U32 R70, R56, 0x10, RZ ;  /* 0x0000001038467819 */ /* 0x000fe200000006ff */
[C---:B------:R-:W-:Y:S01]  /*7a80*/  IMAD R6, R46.reuse, R6, RZ ;  /* 0x000000062e067224 */ /* 0x040fe200078e02ff */
[----:B------:R-:W-:Y:S01]  /*7a90*/  SYNCS.ARRIVE.TRANS64.RED.A1T0 RZ, [UR5], RZ ;  /* 0x000000ffffff79a7 */ /* 0x000fe20008100405 */
[----:B------:R-:W-:Y:S01]  /*7aa0*/  IMAD R4, R49, R48, R4 ;  /* 0x0000003031047224 */ /* 0x000fe200078e0204 */
[----:B------:R-:W-:Y:S01]  /*7ab0*/  MOV R49, R80 ;  /* 0x0000005000317202 */ /* 0x000fe20000000f00 */
[----:B------:R-:W-:Y:S01]  /*7ac0*/  IMAD R7, R46, R7, RZ ;  /* 0x000000072e077224 */ /* 0x000fe200078e02ff */
[----:B------:R-:W-:Y:S01]  /*7ad0*/  PRMT R68, R57, 0x8880, RZ ;  /* 0x0000888039447816 */ /* 0x000fe200000000ff */
[----:B------:R-:W-:Y:S01]  /*7ae0*/  IMAD R5, R50, R48, R5 ;  /* 0x0000003032057224 */ /* 0x000fe200078e0205 */
[----:B------:R-:W-:Y:S01]  /*7af0*/  SHF.R.S32.HI R50, RZ, 0x18, R79 ;  /* 0x00000018ff327819 */ /* 0x000fe2000001144f */
[C---:B------:R-:W-:Y:S01]  /*7b00*/  IMAD R8, R46.reuse, R8, RZ ;  /* 0x000000082e087224 */ /* 0x040fe200078e02ff */
[----:B------:R-:W-:Y:S01]  /*7b10*/  SHF.R.S32.HI R56, RZ, 0x18, R56 ;  /* 0x00000018ff387819 */ /* 0x000fe20000011438 */
[-C--:B------:R-:W-:Y:S01]  /*7b20*/  IMAD R6, R51, R48.reuse, R6 ;  /* 0x0000003033067224 */ /* 0x080fe200078e0206 */
[----:B------:R-:W-:Y:S01]  /*7b30*/  SHF.R.S32.HI R51, RZ, 0x18, R78 ;  /* 0x00000018ff337819 */ /* 0x000fe2000001144e */
[----:B------:R-:W-:Y:S01]  /*7b40*/  IMAD R9, R46, R9, RZ ;  /* 0x000000092e097224 */ /* 0x000fe200078e02ff */
[----:B------:R-:W-:Y:S01]  /*7b50*/  SHF.L.U32 R67, R57, 0x10, RZ ;  /* 0x0000001039437819 */ /* 0x000fe200000006ff */
[----:B------:R-:W-:Y:S01]  /*7b60*/  IMAD R7, R52, R48, R7 ;  /* 0x0000003034077224 */ /* 0x000fe200078e0207 */
[----:B------:R-:W-:Y:S01]  /*7b70*/  PRMT R65, R58, 0x8880, RZ ;  /* 0x000088803a417816 */ /* 0x000fe200000000ff */
[----:B------:R-:W-:Y:S01]  /*7b80*/  IMAD R10, R46, R10, RZ ;  /* 0x0000000a2e0a7224 */ /* 0x000fe200078e02ff */
[----:B------:R-:W-:Y:S01]  /*7b90*/  SHF.L.U32 R64, R58, 0x10, RZ ;  /* 0x000000103a407819 */ /* 0x000fe200000006ff */
[----:B------:R-:W-:Y:S01]  /*7ba0*/  IMAD R8, R49, R48, R8 ;  /* 0x0000003031087224 */ /* 0x000fe200078e0208 */
[----:B------:R-:W-:Y:S01]  /*7bb0*/  I2IP.S8.S32.SAT R108, R7, R6, RZ ;  /* 0x00000006076c7239 */ /* 0x000fe200000014ff */
[----:B------:R-:W-:Y:S01]  /*7bc0*/  IMAD R11, R46, R11, RZ ;  /* 0x0000000b2e0b7224 */ /* 0x000fe200078e02ff */
[----:B------:R-:W-:Y:S01]  /*7bd0*/  MOV R49, R77 ;  /* 0x0000004d00317202 */ /* 0x000fe20000000f00 */
[----:B------:R-:W-:Y:S01]  /*7be0*/  IMAD R9, R50, R48, R9 ;  /* 0x0000003032097224 */ /* 0x000fe200078e0209 */
[----:B------:R-:W-:Y:S01]  /*7bf0*/  I2IP.S8.S32.SAT R108, R5, R4, R108 ;  /* 0x00000004056c7239 */ /* 0x000fe2000000146c */
[----:B------:R-:W-:Y:S01]  /*7c00*/  IMAD R12, R46, R12, RZ ;  /* 0x0000000c2e0c7224 */ /* 0x000fe200078e02ff */
[----:B------:R-:W-:Y:S01]  /*7c10*/  SHF.R.S32.HI R50, RZ, 0x18, R76 ;  /* 0x00000018ff327819 */ /* 0x000fe2000001144c */
[-C--:B------:R-:W-:Y:S01]  /*7c20*/  IMAD R10, R51, R48.reuse, R10 ;  /* 0x00000030330a7224 */ /* 0x080fe200078e020a */
[----:B------:R-:W-:Y:S01]  /*7c30*/  SHF.L.U32 R75, R62, 0x8, RZ ;  /* 0x000000083e4b7819 */ /* 0x000fe200000006ff */
[----:B------:R-:W-:Y:S01]  /*7c40*/  IMAD R11, R53, R48, R11 ;  /* 0x00000030350b7224 */ /* 0x000fe200078e020b */
[----:B------:R-:W-:Y:S01]  /*7c50*/  MOV R51, R74 ;  /* 0x0000004a00337202 */ /* 0x000fe20000000f00 */
[C---:B------:R-:W-:Y:S01]  /*7c60*/  IMAD R13, R46.reuse, R13, RZ ;  /* 0x0000000d2e0d7224 */ /* 0x040fe200078e02ff */
[----:B------:R-:W-:Y:S01]  /*7c70*/  PRMT R62, R59, 0x8880, RZ ;  /* 0x000088803b3e7816 */ /* 0x000fe200000000ff */
[----:B------:R-:W-:Y:S01]  /*7c80*/  IMAD R12, R49, R48, R12 ;  /* 0x00000030310c7224 */ /* 0x000fe200078e020c */
[----:B------:R-:W-:Y:S01]  /*7c90*/  SHF.R.S32.HI R49, RZ, 0x18, R75 ;  /* 0x00000018ff317819 */ /* 0x000fe2000001144b */
[C---:B------:R-:W-:Y:S01]  /*7ca0*/  IMAD R14, R46.reuse, R14, RZ ;  /* 0x0000000e2e0e7224 */ /* 0x040fe200078e02ff */
[----:B------:R-:W-:Y:S01]  /*7cb0*/  I2IP.S8.S32.SAT R109, R11, R10, RZ ;  /* 0x0000000a0b6d7239 */ /* 0x000fe200000014ff */
[----:B------:R-:W-:Y:S01]  /*7cc0*/  IMAD R15, R46, R15, RZ ;  /* 0x0000000f2e0f7224 */ /* 0x000fe200078e02ff */
[----:B------:R-:W-:Y:S01]  /*7cd0*/  SHF.L.U32 R61, R59, 0x10, RZ ;  /* 0x000000103b3d7819 */ /* 0x000fe200000006ff */
[----:B------:R-:W-:Y:S01]  /*7ce0*/  IMAD R13, R50, R48, R13 ;  /* 0x00000030320d7224 */ /* 0x000fe200078e020d */
[----:B------:R-:W-:Y:S01]  /*7cf0*/  SHF.L.U32 R72, R63, 0x8, RZ ;  /* 0x000000083f487819 */ /* 0x000fe200000006ff */
[C---:B------:R-:W-:Y:S01]  /*7d00*/  IMAD R16, R46.reuse, R16, RZ ;  /* 0x000000102e107224 */ /* 0x040fe200078e02ff */
[----:B------:R-:W-:Y:S01]  /*7d10*/  I2IP.S8.S32.SAT R109, R9, R8, R109 ;  /* 0x00000008096d7239 */ /* 0x000fe2000000146d */
[-C--:B------:R-:W-:Y:S01]  /*7d20*/  IMAD R14, R49, R48.reuse, R14 ;  /* 0x00000030310e7224 */ /* 0x080fe200078e020e */
[----:B------:R-:W-:Y:S01]  /*7d30*/  SHF.R.S32.HI R50, RZ, 0x18, R73 ;  /* 0x00000018ff327819 */ /* 0x000fe20000011449 */
[----:B------:R-:W-:Y:S01]  /*7d40*/  IMAD R17, R46, R17, RZ ;  /* 0x000000112e117224 */ /* 0x000fe200078e02ff */
[----:B------:R-:W-:Y:S01]  /*7d50*/  SHF.R.S32.HI R53, RZ, 0x18, R72 ;  /* 0x00000018ff357819 */ /* 0x000fe20000011448 */
[----:B------:R-:W-:Y:S01]  /*7d60*/  IMAD R15, R54, R48, R15 ;  /* 0x00000030360f7224 */ /* 0x000fe200078e020f */
[----:B------:R-:W-:Y:S01]  /*7d70*/  SHF.L.U32 R66, R57, 0x8, RZ ;  /* 0x0000000839427819 */ /* 0x000fe200000006ff */
[C---:B------:R-:W-:Y:S01]  /*7d80*/  IMAD R18, R46.reuse, R18, RZ ;  /* 0x000000122e127224 */ /* 0x040fe200078e02ff */
[----:B------:R-:W-:Y:S01]  /*7d90*/  SHF.R.S32.HI R57, RZ, 0x18, R57 ;  /* 0x00000018ff397819 */ /* 0x000fe20000011439 */
[----:B------:R-:W-:Y:S01]  /*7da0*/  IMAD R16, R51, R48, R16 ;  /* 0x0000003033107224 */ /* 0x000fe200078e0210 */
[----:B------:R-:W-:Y:S01]  /*7db0*/  I2IP.S8.S32.SAT R110, R15, R14, RZ ;  /* 0x0000000e0f6e7239 */ /* 0x000fe200000014ff */
[----:B------:R-:W-:Y:S01]  /*7dc0*/  IMAD R19, R46, R19, RZ ;  /* 0x000000132e137224 */ /* 0x000fe200078e02ff */
[----:B------:R-:W-:Y:S01]  /*7dd0*/  SHF.R.S32.HI R51, RZ, 0x18, R69 ;  /* 0x00000018ff337819 */ /* 0x000fe20000011445 */
[----:B------:R-:W-:Y:S01]  /*7de0*/  IMAD R17, R50, R48, R17 ;  /* 0x0000003032117224 */ /* 0x000fe200078e0211 */
[----:B------:R-:W-:Y:S01]  /*7df0*/  I2IP.S8.S32.SAT R110, R13, R12, R110 ;  /* 0x0000000c0d6e7239 */ /* 0x000fe2000000146e */
[C---:B------:R-:W-:Y:S01]  /*7e00*/  IMAD R0, R46.reuse, R20, RZ ;  /* 0x000000142e007224 */ /* 0x040fe200078e02ff */
[----:B------:R-:W-:Y:S01]  /*7e10*/  SHF.R.S32.HI R50, RZ, 0x18, R70 ;  /* 0x00000018ff327819 */ /* 0x000fe20000011446 */
[-C--:B------:R-:W-:Y:S01]  /*7e20*/  IMAD R18, R53, R48.reuse, R18 ;  /* 0x0000003035127224 */ /* 0x080fe200078e0212 */
[----:B------:R-:W-:Y:S01]  /*7e30*/  SHF.L.U32 R60, R59, 0x8, RZ ;  /* 0x000000083b3c7819 */ /* 0x000fe200000006ff */
[----:B------:R-:W-:Y:S01]  /*7e40*/  IMAD.MOV.U32 R49, RZ, RZ, R71 ;  /* 0x000000ffff317224 */ /* 0x000fe200078e0047 */
[----:B------:R-:W-:Y:S01]  /*7e50*/  SHF.R.S32.HI R59, RZ, 0x18, R59 ;  /* 0x00000018ff3b7819 */ /* 0x000fe2000001143b */
[C---:B------:R-:W-:Y:S01]  /*7e60*/  IMAD R3, R46.reuse, R21, RZ ;  /* 0x000000152e037224 */ /* 0x040fe200078e02ff */
[----:B------:R-:W-:Y:S01]  /*7e70*/  SHF.R.S32.HI R53, RZ, 0x18, R60 ;  /* 0x00000018ff357819 */ /* 0x000fe2000001143c */
[----:B------:R-:W-:Y:S02]  /*7e80*/  IMAD R19, R55, R48, R19 ;  /* 0x0000003037137224 */ /* 0x000fe400078e0213 */
[C---:B------:R-:W-:Y:S02]  /*7e90*/  IMAD R22, R46.reuse, R22, RZ ;  /* 0x000000162e167224 */ /* 0x040fe400078e02ff */
[----:B------:R-:W-:Y:S01]  /*7ea0*/  IMAD R0, R49, R48, R0 ;  /* 0x0000003031007224 */ /* 0x000fe200078e0200 */
[----:B------:R-:W-:Y:S01]  /*7eb0*/  I2IP.S8.S32.SAT R111, R19, R18, RZ ;  /* 0x00000012136f7239 */ /* 0x000fe200000014ff */
[----:B------:R-:W-:Y:S01]  /*7ec0*/  IMAD R23, R46, R23, RZ ;  /* 0x000000172e177224 */ /* 0x000fe200078e02ff */
[----:B------:R-:W-:Y:S01]  /*7ed0*/  MOV R49, R68 ;  /* 0x0000004400317202 */ /* 0x000fe20000000f00 */
[----:B------:R-:W-:Y:S01]  /*7ee0*/  IMAD R3, R50, R48, R3 ;  /* 0x0000003032037224 */ /* 0x000fe200078e0203 */
[----:B------:R-:W-:Y:S01]  /*7ef0*/  I2IP.S8.S32.SAT R111, R17, R16, R111 ;  /* 0x00000010116f7239 */ /* 0x000fe2000000146f */
[C---:B------:R-:W-:Y:S01]  /*7f00*/  IMAD R20, R46.reuse, R24, RZ ;  /* 0x000000182e147224 */ /* 0x040fe200078e02ff */
[----:B------:R-:W-:Y:S01]  /*7f10*/  SHF.R.S32.HI R50, RZ, 0x18, R67 ;  /* 0x00000018ff327819 */ /* 0x000fe20000011443 */
[-C--:B------:R-:W-:Y:S01]  /*7f20*/  IMAD R22, R51, R48.reuse, R22 ;  /* 0x0000003033167224 */ /* 0x080fe200078e0216 */
[----:B------:R-:W-:Y:S01]  /*7f30*/  SHF.R.S32.HI R51, RZ, 0x18, R66 ;  /* 0x00000018ff337819 */ /* 0x000fe20000011442 */
[----:B------:R-:W-:Y:S01]  /*7f40*/  IMAD R21, R46, R25, RZ ;  /* 0x000000192e157224 */ /* 0x000fe200078e02ff */
[----:B------:R1:W-:Y:S01]  /*7f50*/  STS.128 [R105+UR49+0x3200], R108 ;  /* 0x0032006c69007988 */ /* 0x0003e20008000c31 */
        /* <DEDUP_REMOVED lines=8> */
[----:B------:R-:W-:Y:S01]  /*7fe0*/  IMAD.SHL.U32 R63, R58, 0x100, RZ ;  /* 0x000001003a3f7824 */ /* 0x000fe200078e00ff */
[----:B------:R-:W-:Y:S01]  /*7ff0*/  SHF.R.S32.HI R50, RZ, 0x18, R64 ;  /* 0x00000018ff327819 */ /* 0x000fe20000011440 */
[C---:B------:R-:W-:Y:S01]  /*8000*/  IMAD R24, R46.reuse, R28, RZ ;  /* 0x0000001c2e187224 */ /* 0x040fe200078e02ff */
[----:B------:R-:W-:Y:S01]  /*8010*/  SHF.R.S32.HI R58, RZ, 0x18, R58 ;  /* 0x00000018ff3a7819 */ /* 0x000fe2000001143a */
[----:B------:R-:W-:Y:S01]  /*8020*/  IMAD R26, R51, R48, R26 ;  /* 0x00000030331a7224 */ /* 0x000fe200078e021a */
[----:B------:R-:W-:Y:S01]  /*8030*/  MOV R51, R62 ;  /* 0x0000003e00337202 */ /* 0x000fe20000000f00 */
[-C--:B------:R-:W-:Y:S02]  /*8040*/  IMAD R27, R57, R48.reuse, R27 ;  /* 0x00000030391b7224 */ /* 0x080fe400078e021b */
[C---:B------:R-:W-:Y:S02]  /*8050*/  IMAD R25, R46.reuse, R29, RZ ;  /* 0x0000001d2e197224 */ /* 0x040fe400078e02ff */
[----:B------:R-:W-:Y:S01]  /*8060*/  IMAD R24, R49, R48, R24 ;  /* 0x0000003031187224 */ /* 0x000fe200078e0218 */
[----:B------:R-:W-:Y:S01]  /*8070*/  SHF.R.S32.HI R49, RZ, 0x18, R63 ;  /* 0x00000018ff317819 */ /* 0x000fe2000001143f */
[C---:B------:R-:W-:Y:S01]  /*8080*/  IMAD R30, R46.reuse, R30, RZ ;  /* 0x0000001e2e1e7224 */ /* 0x040fe200078e02ff */
[----:B------:R-:W-:Y:S01]  /*8090*/  I2IP.S8.S32.SAT R113, R27, R26, RZ ;  /* 0x0000001a1b717239 */ /* 0x000fe200000014ff */
[----:B------:R-:W-:Y:S02]  /*80a0*/  IMAD R31, R46, R31, RZ ;  /* 0x0000001f2e1f7224 */ /* 0x000fe400078e02ff */
[----:B------:R-:W-:Y:S01]  /*80b0*/  IMAD R25, R50, R48, R25 ;  /* 0x0000003032197224 */ /* 0x000fe200078e0219 */
[----:B------:R-:W-:Y:S01]  /*80c0*/  SHF.R.S32.HI R50, RZ, 0x18, R61 ;  /* 0x00000018ff327819 */ /* 0x000fe2000001143d */
[C---:B------:R-:W-:Y:S01]  /*80d0*/  IMAD R28, R46.reuse, R32, RZ ;  /* 0x000000202e1c7224 */ /* 0x040fe200078e02ff */
[----:B------:R-:W-:Y:S01]  /*80e0*/  I2IP.S8.S32.SAT R113, R21, R20, R113 ;  /* 0x0000001415717239 */ /* 0x000fe20000001471 */
[-C--:B------:R-:W-:Y:S02]  /*80f0*/  IMAD R30, R49, R48.reuse, R30 ;  /* 0x00000030311e7224 */ /* 0x080fe400078e021e */
[----:B------:R-:W-:Y:S02]  /*8100*/  IMAD R29, R46, R33, RZ ;  /* 0x000000212e1d7224 */ /* 0x000fe400078e02ff */
[-C--:B------:R-:W-:Y:S02]  /*8110*/  IMAD R31, R58, R48.reuse, R31 ;  /* 0x000000303a1f7224 */ /* 0x080fe400078e021f */
[----:B------:R-:W-:Y:S02]  /*8120*/  IMAD R28, R51, R48, R28 ;  /* 0x00000030331c7224 */ /* 0x000fe400078e021c */
[----:B------:R-:W-:Y:S01]  /*8130*/  IMAD R34, R46, R34, RZ ;  /* 0x000000222e227224 */ /* 0x000fe200078e02ff */
[----:B------:R-:W-:Y:S01]  /*8140*/  I2IP.S8.S32.SAT R107, R31, R30, RZ ;  /* 0x0000001e1f6b7239 */ /* 0x000fe200000014ff */
[----:B------:R-:W-:Y:S02]  /*8150*/  IMAD R29, R50, R48, R29 ;  /* 0x00000030321d7224 */ /* 0x000fe400078e021d */
[----:B------:R-:W-:Y:S01]  /*8160*/  IMAD R35, R46, R35, RZ ;  /* 0x000000232e237224 */ /* 0x000fe200078e02ff */
[----:B------:R-:W-:Y:S01]  /*8170*/  I2IP.S8.S32.SAT R114, R25, R24, R107 ;  /* 0x0000001819727239 */ /* 0x000fe2000000146b */
        /* <DEDUP_REMOVED lines=21> */
.L_x_118:
[----:B------:R-:W-:Y:S05]  /*82d0*/  BSYNC.RECONVERGENT B0 ;  /* 0x0000000000007941 */ /* 0x000fea0003800200 */
.L_x_117:
[----:B------:R-:W-:Y:S01]  /*82e0*/  IADD3 R0, PT, PT, R44, 0x1, RZ ;  /* 0x000000012c007810 */ /* 0x000fe20007ffe0ff */
[----:B------:R-:W-:Y:S04]  /*82f0*/  BSSY.RECONVERGENT B0, `(.L_x_119) ;  /* 0x0000003000007945 */ /* 0x000fe80003800200 */
[----:B------:R-:W-:Y:S05]  /*8300*/  @P0 BRA `(.L_x_120) ;  /* 0x0000000000040947 */ /* 0x000fea0003800000 */
[----:B------:R-:W-:Y:S04]  /*8310*/  DEPBAR.LE SB0, 0x1 ;  /* 0x000080400000791a */ /* 0x000fe80000000000 */
.L_x_120:
[----:B------:R-:W-:Y:S05]  /*8320*/  BSYNC.RECONVERGENT B0 ;  /* 0x0000000000007941 */ /* 0x000fea0003800200 */
.L_x_119:
[----:B------:R-:W-:Y:S01]  /*8330*/  BAR.SYNC.DEFER_BLOCKING 0x1, 0x80 ;  /* 0x0042000000007b1d */ /* 0x000fe20000010000 */
[----:B------:R-:W-:Y:S01]  /*8340*/  ISETP.NE.AND P2, PT, R103, RZ, PT ;  /* 0x000000ff6700720c */ /* 0x000fe20003f45270 */
[----:B------:R-:W-:Y:S01]  /*8350*/  UISETP.NE.AND UP0, UPT, UR54, 0x2, UPT ;  /* 0x000000023600788c */ /* 0x000fe2000bf05270 */
[----:B------:R-:W-:Y:S01]  /*8360*/  ISETP.NE.AND P0, PT, R104, 0x2, PT ;  /* 0x000000026800780c */ /* 0x000fe20003f05270 */
[----:B------:R-:W-:Y:S01]  /*8370*/  IMAD.IADD R20, R43, 0x1, R81 ;  /* 0x000000012b147824 */ /* 0x000fe200078e0251 */
[----:B------:R-:W-:Y:S01]  /*8380*/  ISETP.NE.AND P1, PT, R0, 0x4, PT ;  /* 0x000000040000780c */ /* 0x000fe20003f25270 */
[----:B------:R-:W-:Y:S01]  /*8390*/  USEL UR54, UR54, URZ, UP0 ;  /* 0x000000ff36367287 */ /* 0x000fe20008000000 */
[----:B------:R-:W-:Y:S01]  /*83a0*/  SEL R4, RZ, 0x1, P0 ;  /* 0x00000001ff047807 */ /* 0x000fe20000000000 */
[----:B------:R-:W-:Y:S01]  /*83b0*/  IMAD.IADD R21, R45, 0x1, R88 ;  /* 0x000000012d157824 */ /* 0x000fe200078e0258 */
[----:B------:R-:W-:Y:S02]  /*83c0*/  SEL R3, RZ, 0x1, P1 ;  /* 0x00000001ff037807 */ /* 0x000fe40000800000 */
[----:B------:R-:W-:Y:S02]  /*83d0*/  LOP3.LUT R99, R99, R4, RZ, 0x3c, !PT ;  /* 0x0000000463637212 */ /* 0x000fe400078e3cff */
[----:B------:R-:W-:Y:S02]  /*83e0*/  LOP3.LUT R100, R100, R3, RZ, 0x3c, !PT ;  /* 0x0000000364647212 */ /* 0x000fe400078e3cff */
[----:B------:R-:W-:Y:S02]  /*83f0*/  @P2 R2UR UR36, R96 ;  /* 0x00000000602422ca */ /* 0x000fe400000e0000 */
[----:B------:R-:W-:Y:S02]  /*8400*/  SEL R104, R104, RZ, P0 ;  /* 0x000000ff68687207 */ /* 0x000fe40000000000 */
[----:B------:R-:W-:Y:S01]  /*8410*/  SEL R44, R0, RZ, P1 ;  /* 0x000000ff002c7207 */ /* 0x000fe20000800000 */
[----:B------:R-:W-:Y:S10]  /*8420*/  @P2 BRA `(.L_x_121) ;  /* 0xffffffc800182947 */ /* 0x000ff4000383ffff */
[----:B------:R-:W-:Y:S05]  /*8430*/  EXIT ;  /* 0x000000000000794d */ /* 0x000fea0003800000 */
.L_x_19:
[----:B--2---:R2:W1:Y:S02]  /*8440*/  SYNCS.PHASECHK.TRANS64.TRYWAIT P0, [R3+URZ+0x110], R2 ;  /* 0x00011002030075a7 */ /* 0x00446400080011ff */
[----:B-1----:R-:W-:Y:S05]  /*8450*/  @!P0 NANOSLEEP.SYNCS 0x989680 ;  /* 0x009896800000895d */ /* 0x002fea0003900000 */
[----:B------:R-:W1:Y:S02]  /*8460*/  @!P0 SYNCS.PHASECHK.TRANS64 P0, [R3+URZ+0x110], R2 ;  /* 0x00011002030085a7 */ /* 0x000e6400080010ff */
[----:B-1----:R-:W-:Y:S05]  /*8470*/  @!P0 BRA `(.L_x_19) ;  /* 0xfffffffc00f08947 */ /* 0x002fea000383ffff */
[----:B------:R-:W-:Y:S05]  /*8480*/  BRA `(.L_x_122) ;  /* 0xffffff90005c7947 */ /* 0x000fea000383ffff */
.L_x_22:
[----:B-1----:R-:W-:Y:S07]  /*8490*/  MOV R2, UR33 ;  /* 0x0000002100027c02 */ /* 0x002fee0008000f00 */
.L_x_123:
[----:B-1----:R1:W2:Y:S02]  /*84a0*/  SYNCS.PHASECHK.TRANS64.TRYWAIT P0, [R2+URZ+0x30], R5 ;  /* 0x00003005020075a7 */ /* 0x0022a400080011ff */
[----:B--2---:R-:W-:Y:S05]  /*84b0*/  @!P0 NANOSLEEP.SYNCS 0x989680 ;  /* 0x009896800000895d */ /* 0x004fea0003900000 */
[----:B------:R-:W2:Y:S02]  /*84c0*/  @!P0 SYNCS.PHASECHK.TRANS64 P0, [R2+URZ+0x30], R5 ;  /* 0x00003005020085a7 */ /* 0x000ea400080010ff */
[----:B--2---:R-:W-:Y:S05]  /*84d0*/  @!P0 BRA `(.L_x_123) ;  /* 0xfffffffc00f08947 */ /* 0x004fea000383ffff */
[----:B------:R-:W-:Y:S05]  /*84e0*/  BRA `(.L_x_21) ;  /* 0xffffff9000ac7947 */ /* 0x000fea000383ffff */
.L_x_28:
[----:B-1----:R-:W-:Y:S07]  /*84f0*/  MOV R2, UR17 ;  /* 0x0000001100027c02 */ /* 0x002fee0008000f00 */
.L_x_124:
[----:B-1----:R1:W2:Y:S02]  /*8500*/  SYNCS.PHASECHK.TRANS64.TRYWAIT P0, [R2+URZ+0x30], R5 ;  /* 0x00003005020075a7 */ /* 0x0022a400080011ff */
[----:B--2---:R-:W-:Y:S05]  /*8510*/  @!P0 NANOSLEEP.SYNCS 0x989680 ;  /* 0x009896800000895d */ /* 0x004fea0003900000 */
[----:B------:R-:W2:Y:S02]  /*8520*/  @!P0 SYNCS.PHASECHK.TRANS64 P0, [R2+URZ+0x30], R5 ;  /* 0x00003005020085a7 */ /* 0x000ea400080010ff */
[----:B--2---:R-:W-:Y:S05]  /*8530*/  @!P0 BRA `(.L_x_124) ;  /* 0xfffffffc00f08947 */ /* 0x004fea000383ffff */
[----:B------:R-:W-:Y:S05]  /*8540*/  BRA `(.L_x_27) ;  /* 0xffffff9400547947 */ /* 0x000fea000383ffff */
.L_x_32:
[----:B-1----:R1:W2:Y:S02]  /*8550*/  SYNCS.PHASECHK.TRANS64.TRYWAIT P0, [R2+URZ+0xa0], R3 ;  /* 0x0000a003020075a7 */ /* 0x0022a400080011ff */
[----:B--2---:R-:W-:Y:S05]  /*8560*/  @!P0 NANOSLEEP.SYNCS 0x989680 ;  /* 0x009896800000895d */ /* 0x004fea0003900000 */
[----:B------:R-:W2:Y:S02]  /*8570*/  @!P0 SYNCS.PHASECHK.TRANS64 P0, [R2+URZ+0xa0], R3 ;  /* 0x0000a003020085a7 */ /* 0x000ea400080010ff */
[----:B--2---:R-:W-:Y:S05]  /*8580*/  @!P0 BRA `(.L_x_32) ;  /* 0xfffffffc00f08947 */ /* 0x004fea000383ffff */
[----:B------:R-:W-:Y:S05]  /*8590*/  BRA `(.L_x_125) ;  /* 0xffffff9400e47947 */ /* 0x000fea000383ffff */
.L_x_36:
[----:B----4-:R-:W-:-:S07]  /*85a0*/  MOV R0, UR5 ;  /* 0x0000000500007c02 */ /* 0x010fce0008000f00 */
.L_x_126:
[----:B-1----:R1:W2:Y:S02]  /*85b0*/  SYNCS.PHASECHK.TRANS64.TRYWAIT P0, [R0+URZ], R3 ;  /* 0x00000003000075a7 */ /* 0x0022a400080011ff */
[----:B--2---:R-:W-:Y:S05]  /*85c0*/  @!P0 NANOSLEEP.SYNCS 0x989680 ;  /* 0x009896800000895d */ /* 0x004fea0003900000 */
[----:B------:R-:W2:Y:S02]  /*85d0*/  @!P0 SYNCS.PHASECHK.TRANS64 P0, [R0+URZ], R3 ;  /* 0x00000003000085a7 */ /* 0x000ea400080010ff */
[----:B--2---:R-:W-:Y:S05]  /*85e0*/  @!P0 BRA `(.L_x_126) ;  /* 0xfffffffc00f08947 */ /* 0x004fea000383ffff */
[----:B------:R-:W-:Y:S05]  /*85f0*/  BRA `(.L_x_127) ;  /* 0xffffff9c00547947 */ /* 0x000fea000383ffff */
.L_x_37:
[----:B----4-:R-:W-:-:S07]  /*8600*/  MOV R0, UR5 ;  /* 0x0000000500007c02 */ /* 0x010fce0008000f00 */
.L_x_128:
[----:B-1----:R1:W2:Y:S02]  /*8610*/  SYNCS.PHASECHK.TRANS64.TRYWAIT P0, [R0+URZ], R3 ;  /* 0x00000003000075a7 */ /* 0x0022a400080011ff */
[----:B--2---:R-:W-:Y:S05]  /*8620*/  @!P0 NANOSLEEP.SYNCS 0x989680 ;  /* 0x009896800000895d */ /* 0x004fea0003900000 */
[----:B------:R-:W2:Y:S02]  /*8630*/  @!P0 SYNCS.PHASECHK.TRANS64 P0, [R0+URZ], R3 ;  /* 0x00000003000085a7 */ /* 0x000ea400080010ff */
[----:B--2---:R-:W-:Y:S05]  /*8640*/  @!P0 BRA `(.L_x_128) ;  /* 0xfffffffc00f08947 */ /* 0x004fea000383ffff */
[----:B------:R-:W-:Y:S05]  /*8650*/  BRA `(.L_x_129) ;  /* 0xffffff9c00607947 */ /* 0x000fea000383ffff */
.L_x_38:
[----:B----4-:R-:W-:-:S07]  /*8660*/  MOV R0, UR5 ;  /* 0x0000000500007c02 */ /* 0x010fce0008000f00 */
.L_x_130:
[----:B-1----:R1:W2:Y:S02]  /*8670*/  SYNCS.PHASECHK.TRANS64.TRYWAIT P0, [R0+URZ], R3 ;  /* 0x00000003000075a7 */ /* 0x0022a400080011ff */
[----:B--2---:R-:W-:Y:S05]  /*8680*/  @!P0 NANOSLEEP.SYNCS 0x989680 ;  /* 0x009896800000895d */ /* 0x004fea0003900000 */
[----:B------:R-:W2:Y:S02]  /*8690*/  @!P0 SYNCS.PHASECHK.TRANS64 P0, [R0+URZ], R3 ;  /* 0x00000003000085a7 */ /* 0x000ea400080010ff */
[----:B--2---:R-:W-:Y:S05]  /*86a0*/  @!P0 BRA `(.L_x_130) ;  /* 0xfffffffc00f08947 */ /* 0x004fea000383ffff */
[----:B------:R-:W-:Y:S05]  /*86b0*/  BRA `(.L_x_131) ;  /* 0xffffff9c006c7947 */ /* 0x000fea000383ffff */
.L_x_39:
[----:B----4-:R-:W-:-:S07]  /*86c0*/  MOV R0, UR5 ;  /* 0x0000000500007c02 */ /* 0x010fce0008000f00 */
.L_x_132:
[----:B-1----:R1:W2:Y:S02]  /*86d0*/  SYNCS.PHASECHK.TRANS64.TRYWAIT P0, [R0+URZ], R3 ;  /* 0x00000003000075a7 */ /* 0x0022a400080011ff */
[----:B--2---:R-:W-:Y:S05]  /*86e0*/  @!P0 NANOSLEEP.SYNCS 0x989680 ;  /* 0x009896800000895d */ /* 0x004fea0003900000 */
[----:B------:R-:W2:Y:S02]  /*86f0*/  @!P0 SYNCS.PHASECHK.TRANS64 P0, [R0+URZ], R3 ;  /* 0x00000003000085a7 */ /* 0x000ea400080010ff */
[----:B--2---:R-:W-:Y:S05]  /*8700*/  @!P0 BRA `(.L_x_132) ;  /* 0xfffffffc00f08947 */ /* 0x004fea000383ffff */
[----:B------:R-:W-:Y:S05]  /*8710*/  BRA `(.L_x_133) ;  /* 0xffffff9c00787947 */ /* 0x000fea000383ffff */
.L_x_40:
[----:B----4-:R-:W-:-:S07]  /*8720*/  MOV R0, UR5 ;  /* 0x0000000500007c02 */ /* 0x010fce0008000f00 */
.L_x_134:
[----:B-1----:R1:W2:Y:S02]  /*8730*/  SYNCS.PHASECHK.TRANS64.TRYWAIT P0, [R0+URZ], R3 ;  /* 0x00000003000075a7 */ /* 0x0022a400080011ff */
[----:B--2---:R-:W-:Y:S05]  /*8740*/  @!P0 NANOSLEEP.SYNCS 0x989680 ;  /* 0x009896800000895d */ /* 0x004fea0003900000 */
[----:B------:R-:W2:Y:S02]  /*8750*/  @!P0 SYNCS.PHASECHK.TRANS64 P0, [R0+URZ], R3 ;  /* 0x00000003000085a7 */ /* 0x000ea400080010ff */
[----:B--2---:R-:W-:Y:S05]  /*8760*/  @!P0 BRA `(.L_x_134) ;  /* 0xfffffffc00f08947 */ /* 0x004fea000383ffff */
[----:B------:R-:W-:Y:S05]  /*8770*/  BRA `(.L_x_135) ;  /* 0xffffff9c00847947 */ /* 0x000fea000383ffff */
.L_x_43:
[----:B-1----:R1:W2:Y:S02]  /*8780*/  SYNCS.PHASECHK.TRANS64.TRYWAIT P0, [R0+URZ+0x100], R5 ;  /* 0x00010005000075a7 */ /* 0x0022a400080011ff */
[----:B--2---:R-:W-:Y:S05]  /*8790*/  @!P0 NANOSLEEP.SYNCS 0x989680 ;  /* 0x009896800000895d */ /* 0x004fea0003900000 */
[----:B------:R-:W2:Y:S02]  /*87a0*/  @!P0 SYNCS.PHASECHK.TRANS64 P0, [R0+URZ+0x100], R5 ;  /* 0x00010005000085a7 */ /* 0x000ea400080010ff */
[----:B--2---:R-:W-:Y:S05]  /*87b0*/  @!P0 BRA `(.L_x_43) ;  /* 0xfffffffc00f08947 */ /* 0x004fea000383ffff */
[----:B------:R-:W-:Y:S05]  /*87c0*/  BRA `(.L_x_136) ;  /* 0xffffff9c00e07947 */ /* 0x000fea000383ffff */
.L_x_44:
[----:B------:R-:W-:-:S07]  /*87d0*/  MOV R0, UR5 ;  /* 0x0000000500007c02 */ /* 0x000fce0008000f00 */
.L_x_137:
[----:B-1----:R1:W2:Y:S02]  /*87e0*/  SYNCS.PHASECHK.TRANS64.TRYWAIT P0, [R0+URZ+0xb0], R5 ;  /* 0x0000b005000075a7 */ /* 0x0022a400080011ff */
[----:B--2---:R-:W-:Y:S05]  /*87f0*/  @!P0 NANOSLEEP.SYNCS 0x989680 ;  /* 0x009896800000895d */ /* 0x004fea0003900000 */
[----:B------:R-:W2:Y:S02]  /*8800*/  @!P0 SYNCS.PHASECHK.TRANS64 P0, [R0+URZ+0xb0], R5 ;  /* 0x0000b005000085a7 */ /* 0x000ea400080010ff */
[----:B--2---:R-:W-:Y:S05]  /*8810*/  @!P0 BRA `(.L_x_137) ;  /* 0xfffffffc00f08947 */ /* 0x004fea000383ffff */
[----:B------:R-:W-:Y:S05]  /*8820*/  BRA `(.L_x_138) ;  /* 0xffffff9c00f07947 */ /* 0x000fea000383ffff */
.L_x_45:
[----:B-1----:R1:W2:Y:S02]  /*8830*/  SYNCS.PHASECHK.TRANS64.TRYWAIT P1, [R0+URZ+0xa0], R5 ;  /* 0x0000a005000075a7 */ /* 0x0022a400080211ff */
[----:B--2---:R-:W-:Y:S05]  /*8840*/  @!P1 NANOSLEEP.SYNCS 0x989680 ;  /* 0x009896800000995d */ /* 0x004fea0003900000 */
[----:B------:R-:W2:Y:S02]  /*8850*/  @!P1 SYNCS.PHASECHK.TRANS64 P1, [R0+URZ+0xa0], R5 ;  /* 0x0000a005000095a7 */ /* 0x000ea400080210ff */
[----:B--2---:R-:W-:Y:S05]  /*8860*/  @!P1 BRA `(.L_x_45) ;  /* 0xfffffffc00f09947 */ /* 0x004fea000383ffff */
[----:B------:R-:W-:Y:S05]  /*8870*/  BRA `(.L_x_139) ;  /* 0xffffffa000207947 */ /* 0x000fea000383ffff */
.L_x_48:
[----:B------:R-:W-:-:S07]  /*8880*/  MOV R0, UR5 ;  /* 0x0000000500007c02 */ /* 0x000fce0008000f00 */
.L_x_140:
[----:B-1----:R1:W2:Y:S02]  /*8890*/  SYNCS.PHASECHK.TRANS64.TRYWAIT P0, [R0+URZ+0xb0], R3 ;  /* 0x0000b003000075a7 */ /* 0x0022a400080011ff */
[----:B--2---:R-:W-:Y:S05]  /*88a0*/  @!P0 NANOSLEEP.SYNCS 0x989680 ;  /* 0x009896800000895d */ /* 0x004fea0003900000 */
[----:B------:R-:W2:Y:S02]  /*88b0*/  @!P0 SYNCS.PHASECHK.TRANS64 P0, [R0+URZ+0xb0], R3 ;  /* 0x0000b003000085a7 */ /* 0x000ea400080010ff */
[----:B--2---:R-:W-:Y:S05]  /*88c0*/  @!P0 BRA `(.L_x_140) ;  /* 0xfffffffc00f08947 */ /* 0x004fea000383ffff */
[----:B------:R-:W-:Y:S05]  /*88d0*/  BRA `(.L_x_47) ;  /* 0xffffffa000747947 */ /* 0x000fea000383ffff */
.L_x_55:
[----:B-1----:R1:W2:Y:S02]  /*88e0*/  SYNCS.PHASECHK.TRANS64.TRYWAIT P1, [R0+URZ+0xa0], R5 ;  /* 0x0000a005000075a7 */ /* 0x0022a400080211ff */
[----:B--2---:R-:W-:Y:S05]  /*88f0*/  @!P1 NANOSLEEP.SYNCS 0x989680 ;  /* 0x009896800000995d */ /* 0x004fea0003900000 */
[----:B------:R-:W2:Y:S02]  /*8900*/  @!P1 SYNCS.PHASECHK.TRANS64 P1, [R0+URZ+0xa0], R5 ;  /* 0x0000a005000095a7 */ /* 0x000ea400080210ff */
[----:B--2---:R-:W-:Y:S05]  /*8910*/  @!P1 BRA `(.L_x_55) ;  /* 0xfffffffc00f09947 */ /* 0x004fea000383ffff */
[----:B------:R-:W-:Y:S05]  /*8920*/  BRA `(.L_x_141) ;  /* 0xffffffa400e47947 */ /* 0x000fea000383ffff */
.L_x_56:
[----:B------:R-:W-:-:S07]  /*8930*/  MOV R3, UR14 ;  /* 0x0000000e00037c02 */ /* 0x000fce0008000f00 */
.L_x_142:
[----:B-1----:R1:W2:Y:S02]  /*8940*/  SYNCS.PHASECHK.TRANS64.TRYWAIT P0, [R3+URZ+0xe0], R0 ;  /* 0x0000e000030075a7 */ /* 0x0022a400080011ff */
[----:B--2---:R-:W-:Y:S05]  /*8950*/  @!P0 NANOSLEEP.SYNCS 0x989680 ;  /* 0x009896800000895d */ /* 0x004fea0003900000 */
[----:B------:R-:W2:Y:S02]  /*8960*/  @!P0 SYNCS.PHASECHK.TRANS64 P0, [R3+URZ+0xe0], R0 ;  /* 0x0000e000030085a7 */ /* 0x000ea400080010ff */
[----:B--2---:R-:W-:Y:S05]  /*8970*/  @!P0 BRA `(.L_x_142) ;  /* 0xfffffffc00f08947 */ /* 0x004fea000383ffff */
[----:B------:R-:W-:Y:S05]  /*8980*/  BRA `(.L_x_143) ;  /* 0xffffffa800307947 */ /* 0x000fea000383ffff */
.L_x_59:
[----:B------:R-:W-:Y:S07]  /*8990*/  MOV R0, UR7 ;  /* 0x0000000700007c02 */ /* 0x000fee0008000f00 */
.L_x_144:
[----:B-1----:R1:W2:Y:S02]  /*89a0*/  SYNCS.PHASECHK.TRANS64.TRYWAIT P0, [R0+URZ], R3 ;  /* 0x00000003000075a7 */ /* 0x0022a400080011ff */
[----:B--2---:R-:W-:Y:S05]  /*89b0*/  @!P0 NANOSLEEP.SYNCS 0x989680 ;  /* 0x009896800000895d */ /* 0x004fea0003900000 */
[----:B------:R-:W2:Y:S02]  /*89c0*/  @!P0 SYNCS.PHASECHK.TRANS64 P0, [R0+URZ], R3 ;  /* 0x00000003000085a7 */ /* 0x000ea400080010ff */
[----:B--2---:R-:W-:Y:S05]  /*89d0*/  @!P0 BRA `(.L_x_144) ;  /* 0xfffffffc00f08947 */ /* 0x004fea000383ffff */
[----:B------:R-:W-:Y:S05]  /*89e0*/  BRA `(.L_x_58) ;  /* 0xffffffa8004c7947 */ /* 0x000fea000383ffff */
.L_x_62:
[----:B------:R-:W-:-:S07]  /*89f0*/  MOV R0, UR5 ;  /* 0x0000000500007c02 */ /* 0x000fce0008000f00 */
.L_x_145:
[----:B--2---:R2:W3:Y:S02]  /*8a00*/  SYNCS.PHASECHK.TRANS64.TRYWAIT P0, [R0+URZ], R3 ;  /* 0x00000003000075a7 */ /* 0x0044e400080011ff */
[----:B---3--:R-:W-:Y:S05]  /*8a10*/  @!P0 NANOSLEEP.SYNCS 0x989680 ;  /* 0x009896800000895d */ /* 0x008fea0003900000 */
[----:B------:R-:W3:Y:S02]  /*8a20*/  @!P0 SYNCS.PHASECHK.TRANS64 P0, [R0+URZ], R3 ;  /* 0x00000003000085a7 */ /* 0x000ee400080010ff */
[----:B---3--:R-:W-:Y:S05]  /*8a30*/  @!P0 BRA `(.L_x_145) ;  /* 0xfffffffc00f08947 */ /* 0x008fea000383ffff */
[----:B------:R-:W-:Y:S05]  /*8a40*/  BRA `(.L_x_146) ;  /* 0xffffffac00287947 */ /* 0x000fea000383ffff */
.L_x_63:
[----:B------:R-:W-:-:S07]  /*8a50*/  MOV R0, UR5 ;  /* 0x0000000500007c02 */ /* 0x000fce0008000f00 */
.L_x_147:
[----:B--2---:R2:W3:Y:S02]  /*8a60*/  SYNCS.PHASECHK.TRANS64.TRYWAIT P0, [R0+URZ], R3 ;  /* 0x00000003000075a7 */ /* 0x0044e400080011ff */
[----:B---3--:R-:W-:Y:S05]  /*8a70*/  @!P0 NANOSLEEP.SYNCS 0x989680 ;  /* 0x009896800000895d */ /* 0x008fea0003900000 */
[----:B------:R-:W3:Y:S02]  /*8a80*/  @!P0 SYNCS.PHASECHK.TRANS64 P0, [R0+URZ], R3 ;  /* 0x00000003000085a7 */ /* 0x000ee400080010ff */
[----:B---3--:R-:W-:Y:S05]  /*8a90*/  @!P0 BRA `(.L_x_147) ;  /* 0xfffffffc00f08947 */ /* 0x008fea000383ffff */
[----:B------:R-:W-:Y:S05]  /*8aa0*/  BRA `(.L_x_148) ;  /* 0xffffffac00347947 */ /* 0x000fea000383ffff */
.L_x_64:
[----:B------:R-:W-:-:S07]  /*8ab0*/  MOV R0, UR5 ;  /* 0x0000000500007c02 */ /* 0x000fce0008000f00 */
.L_x_149:
[----:B--2---:R2:W3:Y:S02]  /*8ac0*/  SYNCS.PHASECHK.TRANS64.TRYWAIT P0, [R0+URZ], R3 ;  /* 0x00000003000075a7 */ /* 0x0044e400080011ff */
[----:B---3--:R-:W-:Y:S05]  /*8ad0*/  @!P0 NANOSLEEP.SYNCS 0x989680 ;  /* 0x009896800000895d */ /* 0x008fea0003900000 */
[----:B------:R-:W3:Y:S02]  /*8ae0*/  @!P0 SYNCS.PHASECHK.TRANS64 P0, [R0+URZ], R3 ;  /* 0x00000003000085a7 */ /* 0x000ee400080010ff */
[----:B---3--:R-:W-:Y:S05]  /*8af0*/  @!P0 BRA `(.L_x_149) ;  /* 0xfffffffc00f08947 */ /* 0x008fea000383ffff */
[----:B------:R-:W-:Y:S05]  /*8b00*/  BRA `(.L_x_150) ;  /* 0xffffffac00407947 */ /* 0x000fea000383ffff */
.L_x_65:
[----:B------:R-:W-:-:S07]  /*8b10*/  MOV R0, UR6 ;  /* 0x0000000600007c02 */ /* 0x000fce0008000f00 */
.L_x_151:
[----:B--2---:R2:W3:Y:S02]  /*8b20*/  SYNCS.PHASECHK.TRANS64.TRYWAIT P0, [R0+URZ], R3 ;  /* 0x00000003000075a7 */ /* 0x0044e400080011ff */
[----:B---3--:R-:W-:Y:S05]  /*8b30*/  @!P0 NANOSLEEP.SYNCS 0x989680 ;  /* 0x009896800000895d */ /* 0x008fea0003900000 */
[----:B------:R-:W3:Y:S02]  /*8b40*/  @!P0 SYNCS.PHASECHK.TRANS64 P0, [R0+URZ], R3 ;  /* 0x00000003000085a7 */ /* 0x000ee400080010ff */
[----:B---3--:R-:W-:Y:S05]  /*8b50*/  @!P0 BRA `(.L_x_151) ;  /* 0xfffffffc00f08947 */ /* 0x008fea000383ffff */
[----:B------:R-:W-:Y:S05]  /*8b60*/  BRA `(.L_x_152) ;  /* 0xffffffac004c7947 */ /* 0x000fea000383ffff */
.L_x_70:
[----:B--2---:R2:W3:Y:S02]  /*8b70*/  SYNCS.PHASECHK.TRANS64.TRYWAIT P0, [R0+URZ+0xa0], R3 ;  /* 0x0000a003000075a7 */ /* 0x0044e400080011ff */
[----:B---3--:R-:W-:Y:S05]  /*8b80*/  @!P0 NANOSLEEP.SYNCS 0x989680 ;  /* 0x009896800000895d */ /* 0x008fea0003900000 */
[----:B------:R-:W3:Y:S02]  /*8b90*/  @!P0 SYNCS.PHASECHK.TRANS64 P0, [R0+URZ+0xa0], R3 ;  /* 0x0000a003000085a7 */ /* 0x000ee400080010ff */
[----:B---3--:R-:W-:Y:S05]  /*8ba0*/  @!P0 BRA `(.L_x_70) ;  /* 0xfffffffc00f08947 */ /* 0x008fea000383ffff */
[----:B------:R-:W-:Y:S05]  /*8bb0*/  BRA `(.L_x_153) ;  /* 0xffffffb000547947 */ /* 0x000fea000383ffff */
.L_x_73:
[----:B------:R-:W-:Y:S07]  /*8bc0*/  MOV R0, UR7 ;  /* 0x0000000700007c02 */ /* 0x000fee0008000f00 */
.L_x_154:
[----:B--2---:R2:W3:Y:S02]  /*8bd0*/  SYNCS.PHASECHK.TRANS64.TRYWAIT P0, [R0+URZ+0x98], R3 ;  /* 0x00009803000075a7 */ /* 0x0044e400080011ff */
[----:B---3--:R-:W-:Y:S05]  /*8be0*/  @!P0 NANOSLEEP.SYNCS 0x989680 ;  /* 0x009896800000895d */ /* 0x008fea0003900000 */
[----:B------:R-:W3:Y:S02]  /*8bf0*/  @!P0 SYNCS.PHASECHK.TRANS64 P0, [R0+URZ+0x98], R3 ;  /* 0x00009803000085a7 */ /* 0x000ee400080010ff */
[----:B---3--:R-:W-:Y:S05]  /*8c00*/  @!P0 BRA `(.L_x_154) ;  /* 0xfffffffc00f08947 */ /* 0x008fea000383ffff */
[----:B------:R-:W-:Y:S05]  /*8c10*/  BRA `(.L_x_72) ;  /* 0xffffffb400347947 */ /* 0x000fea000383ffff */
.L_x_76:
[----:B------:R-:W-:Y:S07]  /*8c20*/  MOV R3, UR7 ;  /* 0x0000000700037c02 */ /* 0x000fee0008000f00 */
.L_x_155:
[----:B-1----:R1:W2:Y:S02]  /*8c30*/  SYNCS.PHASECHK.TRANS64.TRYWAIT P0, [R3+URZ+0x78], R12 ;  /* 0x0000780c030075a7 */ /* 0x0022a400080011ff */
[----:B--2---:R-:W-:Y:S05]  /*8c40*/  @!P0 NANOSLEEP.SYNCS 0x989680 ;  /* 0x009896800000895d */ /* 0x004fea0003900000 */
[----:B------:R-:W2:Y:S02]  /*8c50*/  @!P0 SYNCS.PHASECHK.TRANS64 P0, [R3+URZ+0x78], R12 ;  /* 0x0000780c030085a7 */ /* 0x000ea400080010ff */
[----:B--2---:R-:W-:Y:S05]  /*8c60*/  @!P0 BRA `(.L_x_155) ;  /* 0xfffffffc00f08947 */ /* 0x004fea000383ffff */
[----:B------:R-:W-:Y:S05]  /*8c70*/  BRA `(.L_x_156) ;  /* 0xffffffb400ac7947 */ /* 0x000fea000383ffff */
.L_x_77:
[----:B-1----:R-:W-:Y:S07]  /*8c80*/  MOV R3, UR7 ;  /* 0x0000000700037c02 */ /* 0x002fee0008000f00 */
.L_x_157:
[----:B-1----:R1:W2:Y:S02]  /*8c90*/  SYNCS.PHASECHK.TRANS64.TRYWAIT P0, [R3+URZ+0x80], R12 ;  /* 0x0000800c030075a7 */ /* 0x0022a400080011ff */
[----:B--2---:R-:W-:Y:S05]  /*8ca0*/  @!P0 NANOSLEEP.SYNCS 0x989680 ;  /* 0x009896800000895d */ /* 0x004fea0003900000 */
[----:B------:R-:W2:Y:S02]  /*8cb0*/  @!P0 SYNCS.PHASECHK.TRANS64 P0, [R3+URZ+0x80], R12 ;  /* 0x0000800c030085a7 */ /* 0x000ea400080010ff */
[----:B--2---:R-:W-:Y:S05]  /*8cc0*/  @!P0 BRA `(.L_x_157) ;  /* 0xfffffffc00f08947 */ /* 0x004fea000383ffff */
[----:B------:R-:W-:Y:S05]  /*8cd0*/  BRA `(.L_x_158) ;  /* 0xffffffb400ec7947 */ /* 0x000fea000383ffff */
.L_x_78:
[----:B------:R-:W-:Y:S07]  /*8ce0*/  MOV R3, UR7 ;  /* 0x0000000700037c02 */ /* 0x000fee0008000f00 */
.L_x_159:
[----:B-1----:R1:W2:Y:S02]  /*8cf0*/  SYNCS.PHASECHK.TRANS64.TRYWAIT P0, [R3+URZ+0x88], R12 ;  /* 0x0000880c030075a7 */ /* 0x0022a400080011ff */
[----:B--2---:R-:W-:Y:S05]  /*8d00*/  @!P0 NANOSLEEP.SYNCS 0x989680 ;  /* 0x009896800000895d */ /* 0x004fea0003900000 */
[----:B------:R-:W2:Y:S02]  /*8d10*/  @!P0 SYNCS.PHASECHK.TRANS64 P0, [R3+URZ+0x88], R12 ;  /* 0x0000880c030085a7 */ /* 0x000ea400080010ff */
[----:B--2---:R-:W-:Y:S05]  /*8d20*/  @!P0 BRA `(.L_x_159) ;  /* 0xfffffffc00f08947 */ /* 0x004fea000383ffff */
[----:B------:R-:W-:Y:S05]  /*8d30*/  BRA `(.L_x_160) ;  /* 0xffffffb800747947 */ /* 0x000fea000383ffff */
.L_x_80:
[----:B------:R-:W-:-:S07]  /*8d40*/  MOV R0, UR7 ;  /* 0x0000000700007c02 */ /* 0x000fce0008000f00 */
.L_x_161:
[----:B-1----:R1:W3:Y:S02]  /*8d50*/  SYNCS.PHASECHK.TRANS64.TRYWAIT P0, [R0+URZ+0x78], R3 ;  /* 0x00007803000075a7 */ /* 0x0022e400080011ff */
[----:B---3--:R-:W-:Y:S05]  /*8d60*/  @!P0 NANOSLEEP.SYNCS 0x989680 ;  /* 0x009896800000895d */ /* 0x008fea0003900000 */
[----:B------:R-:W3:Y:S02]  /*8d70*/  @!P0 SYNCS.PHASECHK.TRANS64 P0, [R0+URZ+0x78], R3 ;  /* 0x00007803000085a7 */ /* 0x000ee400080010ff */
[----:B---3--:R-:W-:Y:S05]  /*8d80*/  @!P0 BRA `(.L_x_161) ;  /* 0xfffffffc00f08947 */ /* 0x008fea000383ffff */
[----:B------:R-:W-:Y:S05]  /*8d90*/  BRA `(.L_x_162) ;  /* 0xffffffb800e47947 */ /* 0x000fea000383ffff */
.L_x_81:
[----:B-1----:R-:W-:-:S07]  /*8da0*/  MOV R0, UR7 ;  /* 0x0000000700007c02 */ /* 0x002fce0008000f00 */
.L_x_163:
[----:B-1----:R1:W3:Y:S02]  /*8db0*/  SYNCS.PHASECHK.TRANS64.TRYWAIT P0, [R0+URZ+0x80], R3 ;  /* 0x00008003000075a7 */ /* 0x0022e400080011ff */
[----:B---3--:R-:W-:Y:S05]  /*8dc0*/  @!P0 NANOSLEEP.SYNCS 0x989680 ;  /* 0x009896800000895d */ /* 0x008fea0003900000 */
[----:B------:R-:W3:Y:S02]  /*8dd0*/  @!P0 SYNCS.PHASECHK.TRANS64 P0, [R0+URZ+0x80], R3 ;  /* 0x00008003000085a7 */ /* 0x000ee400080010ff */
[----:B---3--:R-:W-:Y:S05]  /*8de0*/  @!P0 BRA `(.L_x_163) ;  /* 0xfffffffc00f08947 */ /* 0x008fea000383ffff */
[----:B------:R-:W-:Y:S05]  /*8df0*/  BRA `(.L_x_164) ;  /* 0xffffffb800d47947 */ /* 0x000fea000383ffff */
.L_x_83:
[----:B--2---:R2:W4:Y:S02]  /*8e00*/  SYNCS.PHASECHK.TRANS64.TRYWAIT P0, [R0+URZ+0xa0], R3 ;  /* 0x0000a003000075a7 */ /* 0x00452400080011ff */
[----:B----4-:R-:W-:Y:S05]  /*8e10*/  @!P0 NANOSLEEP.SYNCS 0x989680 ;  /* 0x009896800000895d */ /* 0x010fea0003900000 */
[----:B------:R-:W4:Y:S02]  /*8e20*/  @!P0 SYNCS.PHASECHK.TRANS64 P0, [R0+URZ+0xa0], R3 ;  /* 0x0000a003000085a7 */ /* 0x000f2400080010ff */
[----:B----4-:R-:W-:Y:S05]  /*8e30*/  @!P0 BRA `(.L_x_83) ;  /* 0xfffffffc00f08947 */ /* 0x010fea000383ffff */
[----:B------:R-:W-:Y:S05]  /*8e40*/  BRA `(.L_x_165) ;  /* 0xffffffbc00a47947 */ /* 0x000fea000383ffff */
.L_x_93:
[----:B-1----:R1:W3:Y:S02]  /*8e50*/  SYNCS.PHASECHK.TRANS64.TRYWAIT P1, [R4+URZ+0x60], R3 ;  /* 0x00006003040075a7 */ /* 0x0022e400080211ff */
[----:B---3--:R-:W-:Y:S05]  /*8e60*/  @!P1 NANOSLEEP.SYNCS 0x989680 ;  /* 0x009896800000995d */ /* 0x008fea0003900000 */
[----:B------:R-:W3:Y:S02]  /*8e70*/  @!P1 SYNCS.PHASECHK.TRANS64 P1, [R4+URZ+0x60], R3 ;  /* 0x00006003040095a7 */ /* 0x000ee400080210ff */
[----:B---3--:R-:W-:Y:S05]  /*8e80*/  @!P1 BRA `(.L_x_93) ;  /* 0xfffffffc00f09947 */ /* 0x008fea000383ffff */
[----:B------:R-:W-:Y:S05]  /*8e90*/  BRA `(.L_x_92) ;  /* 0xffffffc800ac7947 */ /* 0x000fea000383ffff */
.L_x_95:
[----:B-1----:R1:W4:Y:S02]  /*8ea0*/  SYNCS.PHASECHK.TRANS64.TRYWAIT P0, [R105+URZ+0xc0], R6 ;  /* 0x0000c006690075a7 */ /* 0x00232400080011ff */
[----:B----4-:R-:W-:Y:S05]  /*8eb0*/  @!P0 NANOSLEEP.SYNCS 0x989680 ;  /* 0x009896800000895d */ /* 0x010fea0003900000 */
[----:B------:R-:W4:Y:S02]  /*8ec0*/  @!P0 SYNCS.PHASECHK.TRANS64 P0, [R105+URZ+0xc0], R6 ;  /* 0x0000c006690085a7 */ /* 0x000f2400080010ff */
[----:B----4-:R-:W-:Y:S05]  /*8ed0*/  @!P0 BRA `(.L_x_95) ;  /* 0xfffffffc00f08947 */ /* 0x010fea000383ffff */
[----:B------:R-:W-:Y:S05]  /*8ee0*/  BRA `(.L_x_94) ;  /* 0xffffffcc00007947 */ /* 0x000fea000383ffff */
.L_x_105:
[----:B--2---:R2:W3:Y:S02]  /*8ef0*/  SYNCS.PHASECHK.TRANS64.TRYWAIT P0, [R4+URZ+0x60], R3 ;  /* 0x00006003040075a7 */ /* 0x0044e400080011ff */
[----:B---3--:R-:W-:Y:S05]  /*8f00*/  @!P0 NANOSLEEP.SYNCS 0x989680 ;  /* 0x009896800000895d */ /* 0x008fea0003900000 */
[----:B------:R-:W3:Y:S02]  /*8f10*/  @!P0 SYNCS.PHASECHK.TRANS64 P0, [R4+URZ+0x60], R3 ;  /* 0x00006003040085a7 */ /* 0x000ee400080010ff */
[----:B---3--:R-:W-:Y:S05]  /*8f20*/  @!P0 BRA `(.L_x_105) ;  /* 0xfffffffc00f08947 */ /* 0x008fea000383ffff */
[----:B------:R-:W-:Y:S05]  /*8f30*/  BRA `(.L_x_104) ;  /* 0xffffffd800147947 */ /* 0x000fea000383ffff */
.L_x_115:
[----:B--2---:R2:W3:Y:S02]  /*8f40*/  SYNCS.PHASECHK.TRANS64.TRYWAIT P0, [R3+URZ+0x60], R6 ;  /* 0x00006006030075a7 */ /* 0x0044e400080011ff */
[----:B---3--:R-:W-:Y:S05]  /*8f50*/  @!P0 NANOSLEEP.SYNCS 0x989680 ;  /* 0x009896800000895d */ /* 0x008fea0003900000 */
[----:B------:R-:W3:Y:S02]  /*8f60*/  @!P0 SYNCS.PHASECHK.TRANS64 P0, [R3+URZ+0x60], R6 ;  /* 0x00006006030085a7 */ /* 0x000ee400080010ff */
[----:B---3--:R-:W-:Y:S05]  /*8f70*/  @!P0 BRA `(.L_x_115) ;  /* 0xfffffffc00f08947 */ /* 0x008fea000383ffff */
[----:B------:R-:W-:Y:S05]  /*8f80*/  BRA `(.L_x_114) ;  /* 0xffffffe400887947 */ /* 0x000fea000383ffff */
        .weak           $__internal_0_$__cuda_sm10x_tcgen05_guardrail_trap_col_being_dealloced_not_returned_by_alloc
        .type           $__internal_0_$__cuda_sm10x_tcgen05_guardrail_trap_col_being_dealloced_not_returned_by_alloc,@function
        .size           $__internal_0_$__cuda_sm10x_tcgen05_guardrail_trap_col_being_dealloced_not_returned_by_alloc,($__internal_1_$__cuda_sm10x_tcgen05_guardrail_trap_phase_invalid_during_alloc - $__internal_0_$__cuda_sm10x_tcgen05_guardrail_trap_col_being_dealloced_not_returned_by_alloc)
$__internal_0_$__cuda_sm10x_tcgen05_guardrail_trap_col_being_dealloced_not_returned_by_alloc:
[----:B------:R-:W-:Y:S05]  /*8f90*/  BPT.TRAP 0x1 ;  /* 0x000000040000795c */ /* 0x000fea0000300000 */
[----:B------:R-:W-:-:S04]  /*8fa0*/  HFMA2 R3, -RZ, RZ, 0, 0 ;  /* 0x00000000ff037431 */ /* 0x000fc800000001ff */
[----:B------:R-:W-:Y:S05]  /*8fb0*/  RET.REL.NODEC R2 `(_ZN7cutlass13device_kernelINS_4gemm6kernel13GemmUniversalIN4cute5tupleIJiiiiEEENS1_10collective13CollectiveMmaINS1_35MainloopSm100TmaUmmaWarpSpecializedILi6ELi2ELi4ENS5_IJNS4_1CILi1EEESB_SB_EEEEENS5_IJNSA_ILi64EEENSA_ILi192EEENSA_ILi128EEEEEEaNS5_IJlSB_lEEEaSI_NS4_8TiledMMAINS4_8MMA_AtomIJNS4_15SM100_MMA_S8_SSIaaiLi64ELi192ELNS4_4UMMA5MajorE0ELSN_0ELNSM_8SaturateE0EEEEEENS4_6LayoutISC_NS5_IJNSA_ILi0EEESS_SS_EEEEENS5_IJNS4_10UnderscoreESV_SV_EEEEENS4_13SM90_TMA_LOADENS4_14ComposedLayoutINS4_7SwizzleILi3ELi4ELi3EEENS4_18smem_ptr_flag_bitsILi8EEENSR_INS5_IJNSA_ILi8EEESG_EEENS5_IJSG_SB_EEEEEEEvNS4_8identityESY_S18_vS19_EENS_8epilogue10collective18CollectiveEpilogueINS1B_23Sm100TmaWarpSpecializedILi3ELi2ELi32ELb0ELb0EEEJSH_NS5_IJNSR_ISE_SB_EES1G_EEEaSI_aSI_NS1B_6fusion15FusionCallbacksIS1F_NS1I_17LinearCombinationIaiaiLNS_15FloatRoundStyleE2EEESH_S1H_JEEENS4_5SM1004TMEM4LOAD26SM100_TMEM_LOAD_16dp32b32xESY_NSZ_INS10_ILi2ELi4ELi3EEES13_NSR_INS5_IJS14_SE_EEENS5_IJSE_SB_EEEEEEENS4_39AutoVectorizingCopyWithAssumedAlignmentILi128EEENS4_14SM90_TMA_STOREES1W_S1Y_S1Y_EEEvvEEEEvNT_6ParamsE) ;  /* 0xffffff7002107950 */ /* 0x000fea0003c3ffff */
        .weak           $__internal_1_$__cuda_sm10x_tcgen05_guardrail_trap_phase_invalid_during_alloc
        .type           $__internal_1_$__cuda_sm10x_tcgen05_guardrail_trap_phase_invalid_during_alloc,@function
        .size           $__internal_1_$__cuda_sm10x_tcgen05_guardrail_trap_phase_invalid_during_alloc,($__internal_2_$__cuda_sm10x_tcgen05_guardrail_trap_unallocated_columns_being_dealloced - $__internal_1_$__cuda_sm10x_tcgen05_guardrail_trap_phase_invalid_during_alloc)
$__internal_1_$__cuda_sm10x_tcgen05_guardrail_trap_phase_invalid_during_alloc:
[----:B------:R-:W-:Y:S05]  /*8fc0*/  BPT.TRAP 0x1 ;  /* 0x000000040000795c */ /* 0x000fea0000300000 */
[----:B------:R-:W-:-:S04]  /*8fd0*/  MOV R3, 0x0 ;  /* 0x0000000000037802 */ /* 0x000fc80000000f00 */
[----:B------:R-:W-:Y:S05]  /*8fe0*/  RET.REL.NODEC R2 `(_ZN7cutlass13device_kernelINS_4gemm6kernel13GemmUniversalIN4cute5tupleIJiiiiEEENS1_10collective13CollectiveMmaINS1_35MainloopSm100TmaUmmaWarpSpecializedILi6ELi2ELi4ENS5_IJNS4_1CILi1EEESB_SB_EEEEENS5_IJNSA_ILi64EEENSA_ILi192EEENSA_ILi128EEEEEEaNS5_IJlSB_lEEEaSI_NS4_8TiledMMAINS4_8MMA_AtomIJNS4_15SM100_MMA_S8_SSIaaiLi64ELi192ELNS4_4UMMA5MajorE0ELSN_0ELNSM_8SaturateE0EEEEEENS4_6LayoutISC_NS5_IJNSA_ILi0EEESS_SS_EEEEENS5_IJNS4_10UnderscoreESV_SV_EEEEENS4_13SM90_TMA_LOADENS4_14ComposedLayoutINS4_7SwizzleILi3ELi4ELi3EEENS4_18smem_ptr_flag_bitsILi8EEENSR_INS5_IJNSA_ILi8EEESG_EEENS5_IJSG_SB_EEEEEEEvNS4_8identityESY_S18_vS19_EENS_8epilogue10collective18CollectiveEpilogueINS1B_23Sm100TmaWarpSpecializedILi3ELi2ELi32ELb0ELb0EEEJSH_NS5_IJNSR_ISE_SB_EES1G_EEEaSI_aSI_NS1B_6fusion15FusionCallbacksIS1F_NS1I_17LinearCombinationIaiaiLNS_15FloatRoundStyleE2EEESH_S1H_JEEENS4_5SM1004TMEM4LOAD26SM100_TMEM_LOAD_16dp32b32xESY_NSZ_INS10_ILi2ELi4ELi3EEES13_NSR_INS5_IJS14_SE_EEENS5_IJSE_SB_EEEEEEENS4_39AutoVectorizingCopyWithAssumedAlignmentILi128EEENS4_14SM90_TMA_STOREES1W_S1Y_S1Y_EEEvvEEEEvNT_6ParamsE) ;  /* 0xffffff7002047950 */ /* 0x000fea0003c3ffff */
        .weak           $__internal_2_$__cuda_sm10x_tcgen05_guardrail_trap_unallocated_columns_being_dealloced
        .type           $__internal_2_$__cuda_sm10x_tcgen05_guardrail_trap_unallocated_columns_being_dealloced,@function
        .size           $__internal_2_$__cuda_sm10x_tcgen05_guardrail_trap_unallocated_columns_being_dealloced,(.L_x_167 - $__internal_2_$__cuda_sm10x_tcgen05_guardrail_trap_unallocated_columns_being_dealloced)
$__internal_2_$__cuda_sm10x_tcgen05_guardrail_trap_unallocated_columns_being_dealloced:
[----:B------:R-:W-:Y:S05]  /*8ff0*/  BPT.TRAP 0x1 ;  /* 0x000000040000795c */ /* 0x000fea0000300000 */
[----:B------:R-:W-:-:S04]  /*9000*/  HFMA2 R3, -RZ, RZ, 0, 0 ;  /* 0x00000000ff037431 */ /* 0x000fc800000001ff */
[----:B------:R-:W-:Y:S05]  /*9010*/  RET.REL.NODEC R2 `(_ZN7cutlass13device_kernelINS_4gemm6kernel13GemmUniversalIN4cute5tupleIJiiiiEEENS1_10collective13CollectiveMmaINS1_35MainloopSm100TmaUmmaWarpSpecializedILi6ELi2ELi4ENS5_IJNS4_1CILi1EEESB_SB_EEEEENS5_IJNSA_ILi64EEENSA_ILi192EEENSA_ILi128EEEEEEaNS5_IJlSB_lEEEaSI_NS4_8TiledMMAINS4_8MMA_AtomIJNS4_15SM100_MMA_S8_SSIaaiLi64ELi192ELNS4_4UMMA5MajorE0ELSN_0ELNSM_8SaturateE0EEEEEENS4_6LayoutISC_NS5_IJNSA_ILi0EEESS_SS_EEEEENS5_IJNS4_10UnderscoreESV_SV_EEEEENS4_13SM90_TMA_LOADENS4_14ComposedLayoutINS4_7SwizzleILi3ELi4ELi3EEENS4_18smem_ptr_flag_bitsILi8EEENSR_INS5_IJNSA_ILi8EEESG_EEENS5_IJSG_SB_EEEEEEEvNS4_8identityESY_S18_vS19_EENS_8epilogue10collective18CollectiveEpilogueINS1B_23Sm100TmaWarpSpecializedILi3ELi2ELi32ELb0ELb0EEEJSH_NS5_IJNSR_ISE_SB_EES1G_EEEaSI_aSI_NS1B_6fusion15FusionCallbacksIS1F_NS1I_17LinearCombinationIaiaiLNS_15FloatRoundStyleE2EEESH_S1H_JEEENS4_5SM1004TMEM4LOAD26SM100_TMEM_LOAD_16dp32b32xESY_NSZ_INS10_ILi2ELi4ELi3EEES13_NSR_INS5_IJS14_SE_EEENS5_IJSE_SB_EEEEEEENS4_39AutoVectorizingCopyWithAssumedAlignmentILi128EEENS4_14SM90_TMA_STOREES1W_S1Y_S1Y_EEEvvEEEEvNT_6ParamsE) ;  /* 0xffffff6c02f87950 */ /* 0x000fea0003c3ffff */
.L_x_166:
[----:B------:R-:W-:-:S00]  /*9020*/  BRA `(.L_x_166) ;  /* 0xfffffffc00fc7947 */ /* 0x000fc0000383ffff */
[----:B------:R-:W-:-:S00]  /*9030*/  NOP ;  /* 0x0000000000007918 */ /* 0x000fc00000000000 */
        /* <DEDUP_REMOVED lines=12> */
.L_x_167:


//--------------------- .nv.global.init           --------------------------
	.section	.nv.global.init,"aw",@progbits
.nv.global.init:
	.type		$str$27,@object
	.size		$str$27,($str$28 - $str$27)
$str$27:
        /*0000*/ 	.byte	0x28, 0x61, 0x64, 0x64, 0x72, 0x65, 0x73, 0x73, 0x20, 0x26, 0x20, 0x6d, 0x61, 0x73, 0x6b, 0x29
        /*0010*/ 	.byte	0x20, 0x3d, 0x3d, 0x20, 0x30, 0x00
	.type		$str$28,@object
	.size		$str$28,($str$26 - $str$28)
$str$28:
        /*0016*/ 	.byte	0x2f, 0x74, 0x6d, 0x70, 0x2f, 0x63, 0x75, 0x74, 0x6c, 0x61, 0x73, 0x73, 0x5f, 0x73, 0x77, 0x65
        /*0026*/ 	.byte	0x65, 0x70, 0x5f, 0x73, 0x72, 0x63, 0x2f, 0x69, 0x6e, 0x63, 0x6c, 0x75, 0x64, 0x65, 0x2f, 0x63
        /*0036*/ 	.byte	0x75, 0x74, 0x65, 0x2f, 0x70, 0x6f, 0x69, 0x6e, 0x74, 0x65, 0x72, 0x5f, 0x66, 0x6c, 0x61, 0x67
        /*0046*/ 	.byte	0x67, 0x65, 0x64, 0x2e, 0x68, 0x70, 0x70, 0x00
	.type		$str$26,@object
	.size		$str$26,($str$25 - $str$26)
$str$26:
        /*004e*/ 	.byte	0x2f, 0x74, 0x6d, 0x70, 0x2f, 0x63, 0x75, 0x74, 0x6c, 0x61, 0x73, 0x73, 0x5f, 0x73, 0x77, 0x65
        /*005e*/ 	.byte	0x65, 0x70, 0x5f, 0x73, 0x72, 0x63, 0x2f, 0x69, 0x6e, 0x63, 0x6c, 0x75, 0x64, 0x65, 0x2f, 0x63
        /*006e*/ 	.byte	0x75, 0x74, 0x65, 0x2f, 0x61, 0x74, 0x6f, 0x6d, 0x2f, 0x63, 0x6f, 0x70, 0x79, 0x5f, 0x74, 0x72
        /*007e*/ 	.byte	0x61, 0x69, 0x74, 0x73, 0x5f, 0x73, 0x6d, 0x31, 0x30, 0x30, 0x2e, 0x68, 0x70, 0x70, 0x00
	.type		$str$25,@object
	.size		$str$25,(__unnamed_1 - $str$25)
$str$25:
        /*008d*/ 	.byte	0x28, 0x28, 0x75, 0x69, 0x6e, 0x74, 0x33, 0x32, 0x5f, 0x74, 0x28, 0x74, 0x68, 0x72, 0x65, 0x61
        /*009d*/ 	.byte	0x64, 0x49, 0x64, 0x78, 0x2e, 0x78, 0x29, 0x20, 0x2f, 0x20, 0x33, 0x32, 0x29, 0x20, 0x25, 0x20
        /*00ad*/ 	.byte	0x34, 0x29, 0x20, 0x3d, 0x3d, 0x20, 0x28, 0x28, 0x28, 0x74, 0x6d, 0x65, 0x6d, 0x5f, 0x61, 0x64
        /*00bd*/ 	.byte	0x64, 0x72, 0x20, 0x3e, 0x3e, 0x20, 0x31, 0x36, 0x29, 0x20, 0x2f, 0x20, 0x33, 0x32, 0x29, 0x20
        /*00cd*/ 	.byte	0x25, 0x20, 0x34, 0x29, 0x00
	.type		__unnamed_1,@object
	.size		__unnamed_1,(__unnamed_2 - __unnamed_1)
__unnamed_1:
        /*00d2*/ 	.byte	0x61, 0x75, 0x74, 0x6f, 0x20, 0x63, 0x75, 0x74, 0x65, 0x3a, 0x3a, 0x61, 0x73, 0x5f, 0x70, 0x6f
        /* <DEDUP_REMOVED lines=24> */
        /*0262*/ 	.byte	0x00
	.type		__unnamed_2,@object
	.size		__unnamed_2,(__unnamed_3 - __unnamed_2)
__unnamed_2:
        /* <DEDUP_REMOVED lines=26> */
	.type		__unnamed_3,@object
	.size		__unnamed_3,(.L_3 - __unnamed_3)
__unnamed_3:
        /* <DEDUP_REMOVED lines=41> */
.L_3:


//--------------------- .nv.shared._ZN7cutlass13device_kernelINS_4gemm6kernel13GemmUniversalIN4cute5tupleIJiiiiEEENS1_10collective13CollectiveMmaINS1_35MainloopSm100TmaUmmaWarpSpecializedILi6ELi2ELi4ENS5_IJNS4_1CILi1EEESB_SB_EEEEENS5_IJNSA_ILi64EEENSA_ILi192EEENSA_ILi128EEEEEEaNS5_IJlSB_lEEEaSI_NS4_8TiledMMAINS4_8MMA_AtomIJNS4_15SM100_MMA_S8_SSIaaiLi64ELi192ELNS4_4UMMA5MajorE0ELSN_0ELNSM_8SaturateE0EEEEEENS4_6LayoutISC_NS5_IJNSA_ILi0EEESS_SS_EEEEENS5_IJNS4_10UnderscoreESV_SV_EEEEENS4_13SM90_TMA_LOADENS4_14ComposedLayoutINS4_7SwizzleILi3ELi4ELi3EEENS4_18smem_ptr_flag_bitsILi8EEENSR_INS5_IJNSA_ILi8EEESG_EEENS5_IJSG_SB_EEEEEEEvNS4_8identityESY_S18_vS19_EENS_8epilogue10collective18CollectiveEpilogueINS1B_23Sm100TmaWarpSpecializedILi3ELi2ELi32ELb0ELb0EEEJSH_NS5_IJNSR_ISE_SB_EES1G_EEEaSI_aSI_NS1B_6fusion15FusionCallbacksIS1F_NS1I_17LinearCombinationIaiaiLNS_15FloatRoundStyleE2EEESH_S1H_JEEENS4_5SM1004TMEM4LOAD26SM100_TMEM_LOAD_16dp32b32xESY_NSZ_INS10_ILi2ELi4ELi3EEES13_NSR_INS5_IJS14_SE_EEENS5_IJSE_SB_EEEEEEENS4_39AutoVectorizingCopyWithAssumedAlignmentILi128EEENS4_14SM90_TMA_STOREES1W_S1Y_S1Y_EEEvvEEEEvNT_6ParamsE --------------------------
	.section	.nv.shared._ZN7cutlass13device_kernelINS_4gemm6kernel13GemmUniversalIN4cute5tupleIJiiiiEEENS1_10collective13CollectiveMmaINS1_35MainloopSm100TmaUmmaWarpSpecializedILi6ELi2ELi4ENS5_IJNS4_1CILi1EEESB_SB_EEEEENS5_IJNSA_ILi64EEENSA_ILi192EEENSA_ILi128EEEEEEaNS5_IJlSB_lEEEaSI_NS4_8TiledMMAINS4_8MMA_AtomIJNS4_15SM100_MMA_S8_SSIaaiLi64ELi192ELNS4_4UMMA5MajorE0ELSN_0ELNSM_8SaturateE0EEEEEENS4_6LayoutISC_NS5_IJNSA_ILi0EEESS_SS_EEEEENS5_IJNS4_10UnderscoreESV_SV_EEEEENS4_13SM90_TMA_LOADENS4_14ComposedLayoutINS4_7SwizzleILi3ELi4ELi3EEENS4_18smem_ptr_flag_bitsILi8EEENSR_INS5_IJNSA_ILi8EEESG_EEENS5_IJSG_SB_EEEEEEEvNS4_8identityESY_S18_vS19_EENS_8epilogue10collective18CollectiveEpilogueINS1B_23Sm100TmaWarpSpecializedILi3ELi2ELi32ELb0ELb0EEEJSH_NS5_IJNSR_ISE_SB_EES1G_EEEaSI_aSI_NS1B_6fusion15FusionCallbacksIS1F_NS1I_17LinearCombinationIaiaiLNS_15FloatRoundStyleE2EEESH_S1H_JEEENS4_5SM1004TMEM4LOAD26SM100_TMEM_LOAD_16dp32b32xESY_NSZ_INS10_ILi2ELi4ELi3EEES13_NSR_INS5_IJS14_SE_EEENS5_IJSE_SB_EEEEEEENS4_39AutoVectorizingCopyWithAssumedAlignmentILi128EEENS4_14SM90_TMA_STOREES1W_S1Y_S1Y_EEEvvEEEEvNT_6ParamsE,"aw",@nobits
	.sectionflags	@""
	.align	16
	.zero		1024


//--------------------- .nv.shared.reserved.0     --------------------------
	.section	.nv.shared.reserved.0,"aw",@nobits
	.weak		__nv_reservedSMEM_offset_0_alias
	.size		__nv_reservedSMEM_offset_0_alias, 0, 64
	.other		__nv_reservedSMEM_offset_0_alias,@"STO_CUDA_RESERVED_SHARED STV_DEFAULT"
__nv_reservedSMEM_offset_0_alias:
	.zero		0
.nv.shared.reserved.0:
	.zero		64
	.weak		__nv_reservedSMEM_tcgen05_partition
	.type		__nv_reservedSMEM_tcgen05_partition,@object
	.size		__nv_reservedSMEM_tcgen05_partition,(.L_0 - __nv_reservedSMEM_tcgen05_partition)
__nv_reservedSMEM_tcgen05_partition:
	.zero		32
.L_0:


//--------------------- .nv.global                --------------------------
	.section	.nv.global,"aw",@nobits
.nv.global:
	.type		_ZN40_INTERNAL_ce7a9d8f_4_k_cu_bed9a5f8_331004cute1_E,@object
	.size		_ZN40_INTERNAL_ce7a9d8f_4_k_cu_bed9a5f8_331004cute1_E,(_ZN40_INTERNAL_ce7a9d8f_4_k_cu_bed9a5f8_331004cuda3std3__45__cpo6cbeginE - _ZN40_INTERNAL_ce7a9d8f_4_k_cu_bed9a5f8_331004cute1_E)
_ZN40_INTERNAL_ce7a9d8f_4_k_cu_bed9a5f8_331004cute1_E:
	.zero		1
	.type		_ZN40_INTERNAL_ce7a9d8f_4_k_cu_bed9a5f8_331004cuda3std3__45__cpo6cbeginE,@object
	.size		_ZN40_INTERNAL_ce7a9d8f_4_k_cu_bed9a5f8_331004cuda3std3__45__cpo6cbeginE,(_ZN40_INTERNAL_ce7a9d8f_4_k_cu_bed9a5f8_331004cuda3std3__48in_placeE - _ZN40_INTERNAL_ce7a9d8f_4_k_cu_bed9a5f8_331004cuda3std3__45__cpo6cbeginE)
_ZN40_INTERNAL_ce7a9d8f_4_k_cu_bed9a5f8_331004cuda3std3__45__cpo6cbeginE:
	.zero		1
	.type		_ZN40_INTERNAL_ce7a9d8f_4_k_cu_bed9a5f8_331004cuda3std3__48in_placeE,@object
	.size		_ZN40_INTERNAL_ce7a9d8f_4_k_cu_bed9a5f8_331004cuda3std3__48in_placeE,(_ZN40_INTERNAL_ce7a9d8f_4_k_cu_bed9a5f8_331004cuda3std6ranges3__45__cpo9iter_moveE - _ZN40_INTERNAL_ce7a9d8f_4_k_cu_bed9a5f8_331004cuda3std3__48in_placeE)
_ZN40_INTERNAL_ce7a9d8f_4_k_cu_bed9a5f8_331004cuda3std3__48in_placeE:
	.zero		1
	.type		_ZN40_INTERNAL_ce7a9d8f_4_k_cu_bed9a5f8_331004cuda3std6ranges3__45__cpo9iter_moveE,@object
	.size		_ZN40_INTERNAL_ce7a9d8f_4_k_cu_bed9a5f8_331004cuda3std6ranges3__45__cpo9iter_moveE,(_ZN40_INTERNAL_ce7a9d8f_4_k_cu_bed9a5f8_331004cuda3std3__45__cpo5beginE - _ZN40_INTERNAL_ce7a9d8f_4_k_cu_bed9a5f8_331004cuda3std6ranges3__45__cpo9iter_moveE)
_ZN40_INTERNAL_ce7a9d8f_4_k_cu_bed9a5f8_331004cuda3std6ranges3__45__cpo9iter_moveE:
	.zero		1
	.type		_ZN40_INTERNAL_ce7a9d8f_4_k_cu_bed9a5f8_331004cuda3std3__45__cpo5beginE,@object
	.size		_ZN40_INTERNAL_ce7a9d8f_4_k_cu_bed9a5f8_331004cuda3std3__45__cpo5beginE,(_ZN40_INTERNAL_ce7a9d8f_4_k_cu_bed9a5f8_331004cuda3std3__442_GLOBAL__N__ce7a9d8f_4_k_cu_bed9a5f8_331006ignoreE - _ZN40_INTERNAL_ce7a9d8f_4_k_cu_bed9a5f8_331004cuda3std3__45__cpo5beginE)
_ZN40_INTERNAL_ce7a9d8f_4_k_cu_bed9a5f8_331004cuda3std3__45__cpo5beginE:
	.zero		1
	.type		_ZN40_INTERNAL_ce7a9d8f_4_k_cu_bed9a5f8_331004cuda3std3__442_GLOBAL__N__ce7a9d8f_4_k_cu_bed9a5f8_331006ignoreE,@object
	.size		_ZN40_INTERNAL_ce7a9d8f_4_k_cu_bed9a5f8_331004cuda3std3__442_GLOBAL__N__ce7a9d8f_4_k_cu_bed9a5f8_331006ignoreE,(_ZN40_INTERNAL_ce7a9d8f_4_k_cu_bed9a5f8_331004cute7productE - _ZN40_INTERNAL_ce7a9d8f_4_k_cu_bed9a5f8_331004cuda3std3__442_GLOBAL__N__ce7a9d8f_4_k_cu_bed9a5f8_331006ignoreE)
_ZN40_INTERNAL_ce7a9d8f_4_k_cu_bed9a5f8_331004cuda3std3__442_GLOBAL__N__ce7a9d8f_4_k_cu_bed9a5f8_331006ignoreE:
	.zero		1
	.type		_ZN40_INTERNAL_ce7a9d8f_4_k_cu_bed9a5f8_331004cute7productE,@object
	.size		_ZN40_INTERNAL_ce7a9d8f_4_k_cu_bed9a5f8_331004cute7productE,(_ZN40_INTERNAL_ce7a9d8f_4_k_cu_bed9a5f8_331004cuda3std3__45__cpo3endE - _ZN40_INTERNAL_ce7a9d8f_4_k_cu_bed9a5f8_331004cute7productE)
_ZN40_INTERNAL_ce7a9d8f_4_k_cu_bed9a5f8_331004cute7productE:
	.zero		1
	.type		_ZN40_INTERNAL_ce7a9d8f_4_k_cu_bed9a5f8_331004cuda3std3__45__cpo3endE,@object
	.size		_ZN40_INTERNAL_ce7a9d8f_4_k_cu_bed9a5f8_331004cuda3std3__45__cpo3endE,(_ZN40_INTERNAL_ce7a9d8f_4_k_cu_bed9a5f8_331004cuda3std3__419piecewise_constructE - _ZN40_INTERNAL_ce7a9d8f_4_k_cu_bed9a5f8_331004cuda3std3__45__cpo3endE)
_ZN40_INTERNAL_ce7a9d8f_4_k_cu_bed9a5f8_331004cuda3std3__45__cpo3endE:
	.zero		1
	.type		_ZN40_INTERNAL_ce7a9d8f_4_k_cu_bed9a5f8_331004cuda3std3__419piecewise_constructE,@object
	.size		_ZN40_INTERNAL_ce7a9d8f_4_k_cu_bed9a5f8_331004cuda3std3__419piecewise_constructE,(_ZN40_INTERNAL_ce7a9d8f_4_k_cu_bed9a5f8_331004cuda3std3__45__cpo4cendE - _ZN40_INTERNAL_ce7a9d8f_4_k_cu_bed9a5f8_331004cuda3std3__419piecewise_constructE)
_ZN40_INTERNAL_ce7a9d8f_4_k_cu_bed9a5f8_331004cuda3std3__419piecewise_constructE:
	.zero		1
	.type		_ZN40_INTERNAL_ce7a9d8f_4_k_cu_bed9a5f8_331004cuda3std3__45__cpo4cendE,@object
	.size		_ZN40_INTERNAL_ce7a9d8f_4_k_cu_bed9a5f8_331004cuda3std3__45__cpo4cendE,(_ZN40_INTERNAL_ce7a9d8f_4_k_cu_bed9a5f8_331004cuda3std6ranges3__45__cpo4swapE - _ZN40_INTERNAL_ce7a9d8f_4_k_cu_bed9a5f8_331004cuda3std3__45__cpo4cendE)
_ZN40_INTERNAL_ce7a9d8f_4_k_cu_bed9a5f8_331004cuda3std3__45__cpo4cendE:
	.zero		1
	.type		_ZN40_INTERNAL_ce7a9d8f_4_k_cu_bed9a5f8_331004cuda3std6ranges3__45__cpo4swapE,@object
	.size		_ZN40_INTERNAL_ce7a9d8f_4_k_cu_bed9a5f8_331004cuda3std6ranges3__45__cpo4swapE,(.L_11 - _ZN40_INTERNAL_ce7a9d8f_4_k_cu_bed9a5f8_331004cuda3std6ranges3__45__cpo4swapE)
_ZN40_INTERNAL_ce7a9d8f_4_k_cu_bed9a5f8_331004cuda3std6ranges3__45__cpo4swapE:
	.zero		1
.L_11:


//--------------------- .nv.constant0._ZN7cutlass13device_kernelINS_4gemm6kernel13GemmUniversalIN4cute5tupleIJiiiiEEENS1_10collective13CollectiveMmaINS1_35MainloopSm100TmaUmmaWarpSpecializedILi6ELi2ELi4ENS5_IJNS4_1CILi1EEESB_SB_EEEEENS5_IJNSA_ILi64EEENSA_ILi192EEENSA_ILi128EEEEEEaNS5_IJlSB_lEEEaSI_NS4_8TiledMMAINS4_8MMA_AtomIJNS4_15SM100_MMA_S8_SSIaaiLi64ELi192ELNS4_4UMMA5MajorE0ELSN_0ELNSM_8SaturateE0EEEEEENS4_6LayoutISC_NS5_IJNSA_ILi0EEESS_SS_EEEEENS5_IJNS4_10UnderscoreESV_SV_EEEEENS4_13SM90_TMA_LOADENS4_14ComposedLayoutINS4_7SwizzleILi3ELi4ELi3EEENS4_18smem_ptr_flag_bitsILi8EEENSR_INS5_IJNSA_ILi8EEESG_EEENS5_IJSG_SB_EEEEEEEvNS4_8identityESY_S18_vS19_EENS_8epilogue10collective18CollectiveEpilogueINS1B_23Sm100TmaWarpSpecializedILi3ELi2ELi32ELb0ELb0EEEJSH_NS5_IJNSR_ISE_SB_EES1G_EEEaSI_aSI_NS1B_6fusion15FusionCallbacksIS1F_NS1I_17LinearCombinationIaiaiLNS_15FloatRoundStyleE2EEESH_S1H_JEEENS4_5SM1004TMEM4LOAD26SM100_TMEM_LOAD_16dp32b32xESY_NSZ_INS10_ILi2ELi4ELi3EEES13_NSR_INS5_IJS14_SE_EEENS5_IJSE_SB_EEEEEEENS4_39AutoVectorizingCopyWithAssumedAlignmentILi128EEENS4_14SM90_TMA_STOREES1W_S1Y_S1Y_EEEvvEEEEvNT_6ParamsE --------------------------
	.section	.nv.constant0._ZN7cutlass13device_kernelINS_4gemm6kernel13GemmUniversalIN4cute5tupleIJiiiiEEENS1_10collective13CollectiveMmaINS1_35MainloopSm100TmaUmmaWarpSpecializedILi6ELi2ELi4ENS5_IJNS4_1CILi1EEESB_SB_EEEEENS5_IJNSA_ILi64EEENSA_ILi192EEENSA_ILi128EEEEEEaNS5_IJlSB_lEEEaSI_NS4_8TiledMMAINS4_8MMA_AtomIJNS4_15SM100_MMA_S8_SSIaaiLi64ELi192ELNS4_4UMMA5MajorE0ELSN_0ELNSM_8SaturateE0EEEEEENS4_6LayoutISC_NS5_IJNSA_ILi0EEESS_SS_EEEEENS5_IJNS4_10UnderscoreESV_SV_EEEEENS4_13SM90_TMA_LOADENS4_14ComposedLayoutINS4_7SwizzleILi3ELi4ELi3EEENS4_18smem_ptr_flag_bitsILi8EEENSR_INS5_IJNSA_ILi8EEESG_EEENS5_IJSG_SB_EEEEEEEvNS4_8identityESY_S18_vS19_EENS_8epilogue10collective18CollectiveEpilogueINS1B_23Sm100TmaWarpSpecializedILi3ELi2ELi32ELb0ELb0EEEJSH_NS5_IJNSR_ISE_SB_EES1G_EEEaSI_aSI_NS1B_6fusion15FusionCallbacksIS1F_NS1I_17LinearCombinationIaiaiLNS_15FloatRoundStyleE2EEESH_S1H_JEEENS4_5SM1004TMEM4LOAD26SM100_TMEM_LOAD_16dp32b32xESY_NSZ_INS10_ILi2ELi4ELi3EEES13_NSR_INS5_IJS14_SE_EEENS5_IJSE_SB_EEEEEEENS4_39AutoVectorizingCopyWithAssumedAlignmentILi128EEENS4_14SM90_TMA_STOREES1W_S1Y_S1Y_EEEvvEEEEvNT_6ParamsE,"a",@progbits
	.sectionflags	@""
	.align	4
.nv.constant0._ZN7cutlass13device_kernelINS_4gemm6kernel13GemmUniversalIN4cute5tupleIJiiiiEEENS1_10collective13CollectiveMmaINS1_35MainloopSm100TmaUmmaWarpSpecializedILi6ELi2ELi4ENS5_IJNS4_1CILi1EEESB_SB_EEEEENS5_IJNSA_ILi64EEENSA_ILi192EEENSA_ILi128EEEEEEaNS5_IJlSB_lEEEaSI_NS4_8TiledMMAINS4_8MMA_AtomIJNS4_15SM100_MMA_S8_SSIaaiLi64ELi192ELNS4_4UMMA5MajorE0ELSN_0ELNSM_8SaturateE0EEEEEENS4_6LayoutISC_NS5_IJNSA_ILi0EEESS_SS_EEEEENS5_IJNS4_10UnderscoreESV_SV_EEEEENS4_13SM90_TMA_LOADENS4_14ComposedLayoutINS4_7SwizzleILi3ELi4ELi3EEENS4_18smem_ptr_flag_bitsILi8EEENSR_INS5_IJNSA_ILi8EEESG_EEENS5_IJSG_SB_EEEEEEEvNS4_8identityESY_S18_vS19_EENS_8epilogue10collective18CollectiveEpilogueINS1B_23Sm100TmaWarpSpecializedILi3ELi2ELi32ELb0ELb0EEEJSH_NS5_IJNSR_ISE_SB_EES1G_EEEaSI_aSI_NS1B_6fusion15FusionCallbacksIS1F_NS1I_17LinearCombinationIaiaiLNS_15FloatRoundStyleE2EEESH_S1H_JEEENS4_5SM1004TMEM4LOAD26SM100_TMEM_LOAD_16dp32b32xESY_NSZ_INS10_ILi2ELi4ELi3EEES13_NSR_INS5_IJS14_SE_EEENS5_IJSE_SB_EEEEEEENS4_39AutoVectorizingCopyWithAssumedAlignmentILi128EEENS4_14SM90_TMA_STOREES1W_S1Y_S1Y_EEEvvEEEEvNT_6ParamsE:
	.zero		2944


//--------------------- SYMBOLS --------------------------

	.type		.nv.reservedSmem.offset0,@object
	.size		.nv.reservedSmem.offset0,0x4
	.type		.nv.reservedSmem.cap,@object
	.size		.nv.reservedSmem.cap,0x4
	.type		__assertfail,@function
